	.target	sm_90a

	.elftype	@"ET_EXEC"


//--------------------- .note.nv.tkinfo           --------------------------
	.section	.note.nv.tkinfo,"",@"SHT_NOTE"
	.sectionflags	@"SHF_NOTE_NV_TKINFO"
	.tkinfo
        /*0018*/ 	.word	0x00000002
        /*0030*/ 	.string	""
        /*0030*/ 	.string	"ptxas"
        /*0030*/ 	.string	"Cuda compilation tools, release 13.0, V13.0.88"
        /*0030*/ 	.string	"Build cuda_13.0.r13.0/compiler.36424714_0"
        /*0030*/ 	.string	"-arch sm_90a -m 64 "



//--------------------- .note.nv.cuinfo           --------------------------
	.section	.note.nv.cuinfo,"",@"SHT_NOTE"
	.sectionflags	@"SHF_NOTE_NV_CUINFO"
        /*0018*/ 	.short	0x0002
        /*001a*/ 	.short	0x005a
        /*001c*/ 	.short	0x0082
	.zero		2


//--------------------- .nv.info                  --------------------------
	.section	.nv.info,"",@"SHT_CUDA_INFO"
	.align	4


	//----- nvinfo : EIATTR_REGCOUNT
	.align		4
        /*0000*/ 	.byte	0x04, 0x2f
        /*0002*/ 	.short	(.L_15 - .L_14)
	.align		4
.L_14:
        /*0004*/ 	.word	index@(_ZN7cutlass13device_kernelINS_4gemm6kernel13GemmUniversalIN4cute5tupleIJiiiiEEENS1_10collective13CollectiveMmaINS1_34MainloopSm90TmaGmmaWarpSpecializedILi9ENS5_IJNS4_1CILi1EEESB_SB_EEENS1_35KernelTmaWarpSpecializedCooperativeEEENS5_IJNSA_ILi128EEENSA_ILi64EEENSA_ILi32EEEEEEfNS5_IJlSB_lEEEfSJ_NS4_8TiledMMAINS4_8MMA_AtomIJNS4_4SM904GMMA29MMA_64x64x8_F32TF32TF32_SS_TNILNSN_7ScaleInE1ELSP_1EEEEEENS4_6LayoutINS5_IJNSA_ILi2EEESB_SB_EEENS5_IJSB_NSA_ILi0EEESV_EEEEENS5_IJNS4_10UnderscoreESY_SY_EEEEENS4_13SM90_TMA_LOADENS4_14ComposedLayoutINS4_7SwizzleILi3ELi4ELi3EEENS4_18smem_ptr_flag_bitsILi32EEENSS_INS5_IJNSA_ILi8EEESH_EEENS5_IJSH_SB_EEEEEEEvNS4_8identityES11_S1B_vS1C_EENS_8epilogue10collective6detail29Sm90TmaWarpSpecializedAdapterINS1F_15DefaultEpilogueIfSJ_SJ_NS1E_6thread17LinearCombinationIfLi1EffLNS1J_9ScaleType4KindE0ELNS_15FloatRoundStyleE2EfEENS1_15EpilogueDefaultEEEEEvvEEEEvNT_6ParamsE)
        /*0008*/ 	.word	0x000000a8


	//----- nvinfo : EIATTR_FRAME_SIZE
	.align		4
.L_15:
        /*000c*/ 	.byte	0x04, 0x11
        /*000e*/ 	.short	(.L_17 - .L_16)
	.align		4
.L_16:
        /*0010*/ 	.word	index@(_ZN7cutlass13device_kernelINS_4gemm6kernel13GemmUniversalIN4cute5tupleIJiiiiEEENS1_10collective13CollectiveMmaINS1_34MainloopSm90TmaGmmaWarpSpecializedILi9ENS5_IJNS4_1CILi1EEESB_SB_EEENS1_35KernelTmaWarpSpecializedCooperativeEEENS5_IJNSA_ILi128EEENSA_ILi64EEENSA_ILi32EEEEEEfNS5_IJlSB_lEEEfSJ_NS4_8TiledMMAINS4_8MMA_AtomIJNS4_4SM904GMMA29MMA_64x64x8_F32TF32TF32_SS_TNILNSN_7ScaleInE1ELSP_1EEEEEENS4_6LayoutINS5_IJNSA_ILi2EEESB_SB_EEENS5_IJSB_NSA_ILi0EEESV_EEEEENS5_IJNS4_10UnderscoreESY_SY_EEEEENS4_13SM90_TMA_LOADENS4_14ComposedLayoutINS4_7SwizzleILi3ELi4ELi3EEENS4_18smem_ptr_flag_bitsILi32EEENSS_INS5_IJNSA_ILi8EEESH_EEENS5_IJSH_SB_EEEEEEEvNS4_8identityES11_S1B_vS1C_EENS_8epilogue10collective6detail29Sm90TmaWarpSpecializedAdapterINS1F_15DefaultEpilogueIfSJ_SJ_NS1E_6thread17LinearCombinationIfLi1EffLNS1J_9ScaleType4KindE0ELNS_15FloatRoundStyleE2EfEENS1_15EpilogueDefaultEEEEEvvEEEEvNT_6ParamsE)
        /*0014*/ 	.word	0x00000000


	//----- nvinfo : EIATTR_MIN_STACK_SIZE
	.align		4
.L_17:
        /*0018*/ 	.byte	0x04, 0x12
        /*001a*/ 	.short	(.L_19 - .L_18)
	.align		4
.L_18:
        /*001c*/ 	.word	index@(_ZN7cutlass13device_kernelINS_4gemm6kernel13GemmUniversalIN4cute5tupleIJiiiiEEENS1_10collective13CollectiveMmaINS1_34MainloopSm90TmaGmmaWarpSpecializedILi9ENS5_IJNS4_1CILi1EEESB_SB_EEENS1_35KernelTmaWarpSpecializedCooperativeEEENS5_IJNSA_ILi128EEENSA_ILi64EEENSA_ILi32EEEEEEfNS5_IJlSB_lEEEfSJ_NS4_8TiledMMAINS4_8MMA_AtomIJNS4_4SM904GMMA29MMA_64x64x8_F32TF32TF32_SS_TNILNSN_7ScaleInE1ELSP_1EEEEEENS4_6LayoutINS5_IJNSA_ILi2EEESB_SB_EEENS5_IJSB_NSA_ILi0EEESV_EEEEENS5_IJNS4_10UnderscoreESY_SY_EEEEENS4_13SM90_TMA_LOADENS4_14ComposedLayoutINS4_7SwizzleILi3ELi4ELi3EEENS4_18smem_ptr_flag_bitsILi32EEENSS_INS5_IJNSA_ILi8EEESH_EEENS5_IJSH_SB_EEEEEEEvNS4_8identityES11_S1B_vS1C_EENS_8epilogue10collective6detail29Sm90TmaWarpSpecializedAdapterINS1F_15DefaultEpilogueIfSJ_SJ_NS1E_6thread17LinearCombinationIfLi1EffLNS1J_9ScaleType4KindE0ELNS_15FloatRoundStyleE2EfEENS1_15EpilogueDefaultEEEEEvvEEEEvNT_6ParamsE)
        /*0020*/ 	.word	0x00000000
.L_19:


//--------------------- .nv.compat                --------------------------
	.section	.nv.compat,"",@"SHT_CUDA_COMPAT_INFO"
	.align	4
        /*0000*/ 	.byte	0x02, 0x09, 0x01, 0x00, 0x02, 0x02, 0x04, 0x00, 0x02, 0x05, 0x05, 0x00, 0x03, 0x07, 0x01, 0x01
        /*0010*/ 	.byte	0x02, 0x03, 0x01, 0x00, 0x02, 0x06, 0x01, 0x00, 0x04, 0x0b, 0x08, 0x00, 0x00, 0x00, 0x00, 0x00
        /*0020*/ 	.byte	0x00, 0x00, 0x00, 0x00


//--------------------- .nv.info._ZN7cutlass13device_kernelINS_4gemm6kernel13GemmUniversalIN4cute5tupleIJiiiiEEENS1_10collective13CollectiveMmaINS1_34MainloopSm90TmaGmmaWarpSpecializedILi9ENS5_IJNS4_1CILi1EEESB_SB_EEENS1_35KernelTmaWarpSpecializedCooperativeEEENS5_IJNSA_ILi128EEENSA_ILi64EEENSA_ILi32EEEEEEfNS5_IJlSB_lEEEfSJ_NS4_8TiledMMAINS4_8MMA_AtomIJNS4_4SM904GMMA29MMA_64x64x8_F32TF32TF32_SS_TNILNSN_7ScaleInE1ELSP_1EEEEEENS4_6LayoutINS5_IJNSA_ILi2EEESB_SB_EEENS5_IJSB_NSA_ILi0EEESV_EEEEENS5_IJNS4_10UnderscoreESY_SY_EEEEENS4_13SM90_TMA_LOADENS4_14ComposedLayoutINS4_7SwizzleILi3ELi4ELi3EEENS4_18smem_ptr_flag_bitsILi32EEENSS_INS5_IJNSA_ILi8EEESH_EEENS5_IJSH_SB_EEEEEEEvNS4_8identityES11_S1B_vS1C_EENS_8epilogue10collective6detail29Sm90TmaWarpSpecializedAdapterINS1F_15DefaultEpilogueIfSJ_SJ_NS1E_6thread17LinearCombinationIfLi1EffLNS1J_9ScaleType4KindE0ELNS_15FloatRoundStyleE2EfEENS1_15EpilogueDefaultEEEEEvvEEEEvNT_6ParamsE --------------------------
	.section	.nv.info._ZN7cutlass13device_kernelINS_4gemm6kernel13GemmUniversalIN4cute5tupleIJiiiiEEENS1_10collective13CollectiveMmaINS1_34MainloopSm90TmaGmmaWarpSpecializedILi9ENS5_IJNS4_1CILi1EEESB_SB_EEENS1_35KernelTmaWarpSpecializedCooperativeEEENS5_IJNSA_ILi128EEENSA_ILi64EEENSA_ILi32EEEEEEfNS5_IJlSB_lEEEfSJ_NS4_8TiledMMAINS4_8MMA_AtomIJNS4_4SM904GMMA29MMA_64x64x8_F32TF32TF32_SS_TNILNSN_7ScaleInE1ELSP_1EEEEEENS4_6LayoutINS5_IJNSA_ILi2EEESB_SB_EEENS5_IJSB_NSA_ILi0EEESV_EEEEENS5_IJNS4_10UnderscoreESY_SY_EEEEENS4_13SM90_TMA_LOADENS4_14ComposedLayoutINS4_7SwizzleILi3ELi4ELi3EEENS4_18smem_ptr_flag_bitsILi32EEENSS_INS5_IJNSA_ILi8EEESH_EEENS5_IJSH_SB_EEEEEEEvNS4_8identityES11_S1B_vS1C_EENS_8epilogue10collective6detail29Sm90TmaWarpSpecializedAdapterINS1F_15DefaultEpilogueIfSJ_SJ_NS1E_6thread17LinearCombinationIfLi1EffLNS1J_9ScaleType4KindE0ELNS_15FloatRoundStyleE2EfEENS1_15EpilogueDefaultEEEEEvvEEEEvNT_6ParamsE,"",@"SHT_CUDA_INFO"
	.sectionflags	@""
	.align	4


	//----- nvinfo : EIATTR_CUDA_API_VERSION
	.align		4
        /*0000*/ 	.byte	0x04, 0x37
        /*0002*/ 	.short	(.L_21 - .L_20)
.L_20:
        /*0004*/ 	.word	0x00000082


	//----- nvinfo : EIATTR_KPARAM_INFO
	.align		4
.L_21:
        /*0008*/ 	.byte	0x04, 0x17
        /*000a*/ 	.short	(.L_23 - .L_22)
.L_22:
        /*000c*/ 	.word	0x00000000
        /*0010*/ 	.short	0x0000
        /*0012*/ 	.short	0x0070
        /*0014*/ 	.byte	0x00, 0xf0, 0x01, 0x10


	//----- nvinfo : EIATTR_SPARSE_MMA_MASK
	.align		4
.L_23:
        /*0018*/ 	.byte	0x03, 0x50
        /*001a*/ 	.short	0x0000


	//----- nvinfo : EIATTR_MAXREG_COUNT
	.align		4
        /*001c*/ 	.byte	0x03, 0x1b
        /*001e*/ 	.short	0x00a8


	//----- nvinfo : EIATTR_NUM_BARRIERS
	.align		4
        /*0020*/ 	.byte	0x02, 0x4c
        /*0022*/ 	.byte	0x01
	.zero		1


	//----- nvinfo : EIATTR_EXTERNS
	.align		4
        /*0024*/ 	.byte	0x04, 0x0f
        /*0026*/ 	.short	(.L_25 - .L_24)


	//   ....[0]....
	.align		4
.L_24:
        /*0028*/ 	.word	index@(__assertfail)


	//----- nvinfo : EIATTR_MERCURY_ISA_VERSION
	.align		4
.L_25:
        /*002c*/ 	.byte	0x03, 0x5f
        /*002e*/ 	.short	0x0101


	//----- nvinfo : EIATTR_INT_WARP_WIDE_INSTR_OFFSETS
	.align		4
        /*0030*/ 	.byte	0x04, 0x31
        /*0032*/ 	.short	(.L_27 - .L_26)


	//   ....[0]....
.L_26:
        /*0034*/ 	.word	0x00000480


	//   ....[1]....
        /*0038*/ 	.word	0x000004b0


	//   ....[2]....
        /*003c*/ 	.word	0x00000590


	//----- nvinfo : EIATTR_COOP_GROUP_MASK_REGIDS
	.align		4
.L_27:
        /*0040*/ 	.byte	0x04, 0x29
        /*0042*/ 	.short	(.L_29 - .L_28)


	//   ....[0]....
.L_28:
        /*0044*/ 	.word	0xffffffff


	//   ....[1]....
        /*0048*/ 	.word	0xffffffff


	//   ....[2]....
        /*004c*/ 	.word	0xffffffff


	//   ....[3]....
        /*0050*/ 	.word	0xffffffff


	//   ....[4]....
        /*0054*/ 	.word	0xffffffff


	//----- nvinfo : EIATTR_COOP_GROUP_INSTR_OFFSETS
	.align		4
.L_29:
        /*0058*/ 	.byte	0x04, 0x28
        /*005a*/ 	.short	(.L_31 - .L_30)


	//   ....[0]....
.L_30:
        /*005c*/ 	.word	0x00000060


	//   ....[1]....
        /*0060*/ 	.word	0x00000070


	//   ....[2]....
        /*0064*/ 	.word	0x00000130


	//   ....[3]....
        /*0068*/ 	.word	0x00000390


	//   ....[4]....
        /*006c*/ 	.word	0x00001040


	//----- nvinfo : EIATTR_REG_RECONFIG
	.align		4
.L_31:
        /*0070*/ 	.byte	0x01, 0x54
	.zero		2


	//----- nvinfo : EIATTR_SYSCALL_OFFSETS
	.align		4
        /*0074*/ 	.byte	0x04, 0x46
        /*0076*/ 	.short	(.L_33 - .L_32)


	//   ....[0]....
.L_32:
        /*0078*/ 	.word	0x00001200


	//----- nvinfo : EIATTR_MBARRIER_INSTR_OFFSETS
	.align		4
.L_33:
        /*007c*/ 	.byte	0x04, 0x39
        /*007e*/ 	.short	(.L_35 - .L_34)


	//   ....[0]....
.L_34:
        /*0080*/ 	.word	0x00000250
        /*0084*/ 	.word	0x000000ff
        /*0088*/ 	.word	0x00000000
        /*008c*/ 	.short	0x0100
        /*008e*/ 	.byte	0x08
	.zero		1


	//   ....[1]....
        /*0090*/ 	.word	0x00000260
        /*0094*/ 	.word	0x000000ff
        /*0098*/ 	.word	0x00000048
        /*009c*/ 	.short	0x0100
        /*009e*/ 	.byte	0x08
	.zero		1


	//   ....[2]....
        /*00a0*/ 	.word	0x00000270
        /*00a4*/ 	.word	0x000000ff
        /*00a8*/ 	.word	0x00000008
        /*00ac*/ 	.short	0x0100
        /*00ae*/ 	.byte	0x08
	.zero		1


	//   ....[3]....
        /*00b0*/ 	.word	0x00000280
        /*00b4*/ 	.word	0x000000ff
        /*00b8*/ 	.word	0x00000050
        /*00bc*/ 	.short	0x0100
        /*00be*/ 	.byte	0x08
	.zero		1


	//   ....[4]....
        /*00c0*/ 	.word	0x00000290
        /*00c4*/ 	.word	0x000000ff
        /*00c8*/ 	.word	0x00000010
        /*00cc*/ 	.short	0x0100
        /*00ce*/ 	.byte	0x08
	.zero		1


	//   ....[5]....
        /*00d0*/ 	.word	0x000002a0
        /*00d4*/ 	.word	0x000000ff
        /*00d8*/ 	.word	0x00000058
        /*00dc*/ 	.short	0x0100
        /*00de*/ 	.byte	0x08
	.zero		1


	//   ....[6]....
        /*00e0*/ 	.word	0x000002b0
        /*00e4*/ 	.word	0x000000ff
        /*00e8*/ 	.word	0x00000018
        /*00ec*/ 	.short	0x0100
        /*00ee*/ 	.byte	0x08
	.zero		1


	//   ....[7]....
        /*00f0*/ 	.word	0x000002c0
        /*00f4*/ 	.word	0x000000ff
        /*00f8*/ 	.word	0x00000060
        /*00fc*/ 	.short	0x0100
        /*00fe*/ 	.byte	0x08
	.zero		1


	//   ....[8]....
        /*0100*/ 	.word	0x000002d0
        /*0104*/ 	.word	0x000000ff
        /*0108*/ 	.word	0x00000020
        /*010c*/ 	.short	0x0100
        /*010e*/ 	.byte	0x08
	.zero		1


	//   ....[9]....
        /*0110*/ 	.word	0x000002e0
        /*0114*/ 	.word	0x000000ff
        /*0118*/ 	.word	0x00000068
        /*011c*/ 	.short	0x0100
        /*011e*/ 	.byte	0x08
	.zero		1


	//   ....[10]....
        /*0120*/ 	.word	0x000002f0
        /*0124*/ 	.word	0x000000ff
        /*0128*/ 	.word	0x00000028
        /*012c*/ 	.short	0x0100
        /*012e*/ 	.byte	0x08
	.zero		1


	//   ....[11]....
        /*0130*/ 	.word	0x00000300
        /*0134*/ 	.word	0x000000ff
        /*0138*/ 	.word	0x00000070
        /*013c*/ 	.short	0x0100
        /*013e*/ 	.byte	0x08
	.zero		1


	//   ....[12]....
        /*0140*/ 	.word	0x00000310
        /*0144*/ 	.word	0x000000ff
        /*0148*/ 	.word	0x00000030
        /*014c*/ 	.short	0x0100
        /*014e*/ 	.byte	0x08
	.zero		1


	//   ....[13]....
        /*0150*/ 	.word	0x00000320
        /*0154*/ 	.word	0x000000ff
        /*0158*/ 	.word	0x00000078
        /*015c*/ 	.short	0x0100
        /*015e*/ 	.byte	0x08
	.zero		1


	//   ....[14]....
        /*0160*/ 	.word	0x00000330
        /*0164*/ 	.word	0x000000ff
        /*0168*/ 	.word	0x00000038
        /*016c*/ 	.short	0x0100
        /*016e*/ 	.byte	0x08
	.zero		1


	//   ....[15]....
        /*0170*/ 	.word	0x00000340
        /*0174*/ 	.word	0x000000ff
        /*0178*/ 	.word	0x00000080
        /*017c*/ 	.short	0x0100
        /*017e*/ 	.byte	0x08
	.zero		1


	//   ....[16]....
        /*0180*/ 	.word	0x00000350
        /*0184*/ 	.word	0x000000ff
        /*0188*/ 	.word	0x00000040
        /*018c*/ 	.short	0x0100
        /*018e*/ 	.byte	0x08
	.zero		1


	//   ....[17]....
        /*0190*/ 	.word	0x00000360
        /*0194*/ 	.word	0x000000ff
        /*0198*/ 	.word	0x00000088
        /*019c*/ 	.short	0x0100
        /*019e*/ 	.byte	0x08
	.zero		1


	//   ....[18]....
        /*01a0*/ 	.word	0x00000600
        /*01a4*/ 	.word	0x000000ff
        /*01a8*/ 	.word	0x000000a0
        /*01ac*/ 	.short	0x0100
        /*01ae*/ 	.byte	0x06
	.zero		1


	//   ....[19]....
        /*01b0*/ 	.word	0x00000660
        /*01b4*/ 	.word	0x000000ff
        /*01b8*/ 	.word	0x000000a8
        /*01bc*/ 	.short	0x0100
        /*01be*/ 	.byte	0x06
	.zero		1


	//   ....[20]....
        /*01c0*/ 	.word	0x00001280
        /*01c4*/ 	.word	0x00000003
        /*01c8*/ 	.word	0x00000000
        /*01cc*/ 	.short	0x010a
        /*01ce*/ 	.byte	0x3f
	.zero		1


	//   ....[21]....
        /*01d0*/ 	.word	0x000012c0
        /*01d4*/ 	.word	0x00000003
        /*01d8*/ 	.word	0x00000000
        /*01dc*/ 	.short	0x010a
        /*01de*/ 	.byte	0x3f
	.zero		1


	//   ....[22]....
        /*01e0*/ 	.word	0x00001660
        /*01e4*/ 	.word	0x000000ff
        /*01e8*/ 	.word	0x00000000
        /*01ec*/ 	.short	0x010a
        /*01ee*/ 	.byte	0x08
	.zero		1


	//   ....[23]....
        /*01f0*/ 	.word	0x000016a0
        /*01f4*/ 	.word	0x000000ff
        /*01f8*/ 	.word	0x00000000
        /*01fc*/ 	.short	0x010a
        /*01fe*/ 	.byte	0x08
	.zero		1


	//   ....[24]....
        /*0200*/ 	.word	0x00001900
        /*0204*/ 	.word	0x000000ff
        /*0208*/ 	.word	0x00000000
        /*020c*/ 	.short	0x0101
        /*020e*/ 	.byte	0x08
	.zero		1


	//   ....[25]....
        /*0210*/ 	.word	0x00001b00
        /*0214*/ 	.word	0x000000ff
        /*0218*/ 	.word	0x00000000
        /*021c*/ 	.short	0x0101
        /*021e*/ 	.byte	0x06
	.zero		1


	//   ....[26]....
        /*0220*/ 	.word	0x00004a30
        /*0224*/ 	.word	0x0000000e
        /*0228*/ 	.word	0x00000048
        /*022c*/ 	.short	0x010a
        /*022e*/ 	.byte	0x3f
	.zero		1


	//   ....[27]....
        /*0230*/ 	.word	0x00004db0
        /*0234*/ 	.word	0x00000006
        /*0238*/ 	.word	0x000000a8
        /*023c*/ 	.short	0x0101
        /*023e*/ 	.byte	0x3f
	.zero		1


	//   ....[28]....
        /*0240*/ 	.word	0x000054e0
        /*0244*/ 	.word	0x00000007
        /*0248*/ 	.word	0x00000000
        /*024c*/ 	.short	0x010a
        /*024e*/ 	.byte	0x3f
	.zero		1


	//   ....[29]....
        /*0250*/ 	.word	0x00005560
        /*0254*/ 	.word	0x00000009
        /*0258*/ 	.word	0x00000000
        /*025c*/ 	.short	0x010a
        /*025e*/ 	.byte	0x3f
	.zero		1


	//   ....[30]....
        /*0260*/ 	.word	0x000055f0
        /*0264*/ 	.word	0x00000006
        /*0268*/ 	.word	0x00000000
        /*026c*/ 	.short	0x010a
        /*026e*/ 	.byte	0x3f
	.zero		1


	//   ....[31]....
        /*0270*/ 	.word	0x00005680
        /*0274*/ 	.word	0x00000009
        /*0278*/ 	.word	0x00000000
        /*027c*/ 	.short	0x010a
        /*027e*/ 	.byte	0x3f
	.zero		1


	//   ....[32]....
        /*0280*/ 	.word	0x00005710
        /*0284*/ 	.word	0x00000006
        /*0288*/ 	.word	0x00000000
        /*028c*/ 	.short	0x010a
        /*028e*/ 	.byte	0x3f
	.zero		1


	//   ....[33]....
        /*0290*/ 	.word	0x000057a0
        /*0294*/ 	.word	0x00000009
        /*0298*/ 	.word	0x00000000
        /*029c*/ 	.short	0x010a
        /*029e*/ 	.byte	0x3f
	.zero		1


	//   ....[34]....
        /*02a0*/ 	.word	0x00005830
        /*02a4*/ 	.word	0x00000006
        /*02a8*/ 	.word	0x00000000
        /*02ac*/ 	.short	0x010a
        /*02ae*/ 	.byte	0x3f
	.zero		1


	//   ....[35]....
        /*02b0*/ 	.word	0x000058c0
        /*02b4*/ 	.word	0x00000009
        /*02b8*/ 	.word	0x00000000
        /*02bc*/ 	.short	0x010a
        /*02be*/ 	.byte	0x3f
	.zero		1


	//   ....[36]....
        /*02c0*/ 	.word	0x00005950
        /*02c4*/ 	.word	0x00000003
        /*02c8*/ 	.word	0x00000000
        /*02cc*/ 	.short	0x010a
        /*02ce*/ 	.byte	0x3f
	.zero		1


	//   ....[37]....
        /*02d0*/ 	.word	0x000059b0
        /*02d4*/ 	.word	0x00000003
        /*02d8*/ 	.word	0x00000000
        /*02dc*/ 	.short	0x010a
        /*02de*/ 	.byte	0x3f
	.zero		1


	//   ....[38]....
        /*02e0*/ 	.word	0x00005a10
        /*02e4*/ 	.word	0x00000004
        /*02e8*/ 	.word	0x00000000
        /*02ec*/ 	.short	0x010a
        /*02ee*/ 	.byte	0x3f
	.zero		1


	//   ....[39]....
        /*02f0*/ 	.word	0x00005ae0
        /*02f4*/ 	.word	0x0000000e
        /*02f8*/ 	.word	0x00000048
        /*02fc*/ 	.short	0x010a
        /*02fe*/ 	.byte	0x3f
	.zero		1


	//   ....[40]....
        /*0300*/ 	.word	0x00005bb0
        /*0304*/ 	.word	0x00000007
        /*0308*/ 	.word	0x00000000
        /*030c*/ 	.short	0x010a
        /*030e*/ 	.byte	0x3f
	.zero		1


	//   ....[41]....
        /*0310*/ 	.word	0x00005c00
        /*0314*/ 	.word	0x00000009
        /*0318*/ 	.word	0x00000000
        /*031c*/ 	.short	0x010a
        /*031e*/ 	.byte	0x3f
	.zero		1


	//   ....[42]....
        /*0320*/ 	.word	0x00005c50
        /*0324*/ 	.word	0x00000006
        /*0328*/ 	.word	0x00000000
        /*032c*/ 	.short	0x010a
        /*032e*/ 	.byte	0x3f
	.zero		1


	//   ....[43]....
        /*0330*/ 	.word	0x00005ca0
        /*0334*/ 	.word	0x00000009
        /*0338*/ 	.word	0x00000000
        /*033c*/ 	.short	0x010a
        /*033e*/ 	.byte	0x3f
	.zero		1


	//   ....[44]....
        /*0340*/ 	.word	0x00005cf0
        /*0344*/ 	.word	0x00000006
        /*0348*/ 	.word	0x00000000
        /*034c*/ 	.short	0x010a
        /*034e*/ 	.byte	0x3f
	.zero		1


	//   ....[45]....
        /*0350*/ 	.word	0x00005d40
        /*0354*/ 	.word	0x00000009
        /*0358*/ 	.word	0x00000000
        /*035c*/ 	.short	0x010a
        /*035e*/ 	.byte	0x3f
	.zero		1


	//   ....[46]....
        /*0360*/ 	.word	0x00005d90
        /*0364*/ 	.word	0x00000006
        /*0368*/ 	.word	0x00000000
        /*036c*/ 	.short	0x010a
        /*036e*/ 	.byte	0x3f
	.zero		1


	//   ....[47]....
        /*0370*/ 	.word	0x00005de0
        /*0374*/ 	.word	0x00000009
        /*0378*/ 	.word	0x00000000
        /*037c*/ 	.short	0x010a
        /*037e*/ 	.byte	0x3f
	.zero		1


	//----- nvinfo : EIATTR_NUM_MBARRIERS
	.align		4
.L_35:
        /*0380*/ 	.byte	0x03, 0x38
        /*0382*/ 	.short	0x0014


	//----- nvinfo : EIATTR_EXIT_INSTR_OFFSETS
	.align		4
        /*0384*/ 	.byte	0x04, 0x1c
        /*0386*/ 	.short	(.L_37 - .L_36)


	//   ....[0]....
.L_36:
        /*0388*/ 	.word	0x000006b0


	//   ....[1]....
        /*038c*/ 	.word	0x00000f70


	//   ....[2]....
        /*0390*/ 	.word	0x000040a0


	//   ....[3]....
        /*0394*/ 	.word	0x000046d0


	//   ....[4]....
        /*0398*/ 	.word	0x000059a0


	//----- nvinfo : EIATTR_MAX_THREADS
	.align		4
.L_37:
        /*039c*/ 	.byte	0x04, 0x05
        /*039e*/ 	.short	(.L_39 - .L_38)
.L_38:
        /*03a0*/ 	.word	0x00000180
        /*03a4*/ 	.word	0x00000001
        /*03a8*/ 	.word	0x00000001


	//----- nvinfo : EIATTR_CRS_STACK_SIZE
	.align		4
.L_39:
        /*03ac*/ 	.byte	0x04, 0x1e
        /*03ae*/ 	.short	(.L_41 - .L_40)
.L_40:
        /*03b0*/ 	.word	0x00000000


	//----- nvinfo : EIATTR_CBANK_PARAM_SIZE
	.align		4
.L_41:
        /*03b4*/ 	.byte	0x03, 0x19
        /*03b6*/ 	.short	0x0470


	//----- nvinfo : EIATTR_PARAM_CBANK
	.align		4
        /*03b8*/ 	.byte	0x04, 0x0a
        /*03ba*/ 	.short	(.L_43 - .L_42)
	.align		4
.L_42:
        /*03bc*/ 	.word	index@(.nv.constant0._ZN7cutlass13device_kernelINS_4gemm6kernel13GemmUniversalIN4cute5tupleIJiiiiEEENS1_10collective13CollectiveMmaINS1_34MainloopSm90TmaGmmaWarpSpecializedILi9ENS5_IJNS4_1CILi1EEESB_SB_EEENS1_35KernelTmaWarpSpecializedCooperativeEEENS5_IJNSA_ILi128EEENSA_ILi64EEENSA_ILi32EEEEEEfNS5_IJlSB_lEEEfSJ_NS4_8TiledMMAINS4_8MMA_AtomIJNS4_4SM904GMMA29MMA_64x64x8_F32TF32TF32_SS_TNILNSN_7ScaleInE1ELSP_1EEEEEENS4_6LayoutINS5_IJNSA_ILi2EEESB_SB_EEENS5_IJSB_NSA_ILi0EEESV_EEEEENS5_IJNS4_10UnderscoreESY_SY_EEEEENS4_13SM90_TMA_LOADENS4_14ComposedLayoutINS4_7SwizzleILi3ELi4ELi3EEENS4_18smem_ptr_flag_bitsILi32EEENSS_INS5_IJNSA_ILi8EEESH_EEENS5_IJSH_SB_EEEEEEEvNS4_8identityES11_S1B_vS1C_EENS_8epilogue10collective6detail29Sm90TmaWarpSpecializedAdapterINS1F_15DefaultEpilogueIfSJ_SJ_NS1E_6thread17LinearCombinationIfLi1EffLNS1J_9ScaleType4KindE0ELNS_15FloatRoundStyleE2EfEENS1_15EpilogueDefaultEEEEEvvEEEEvNT_6ParamsE)
        /*03c0*/ 	.short	0x0210
        /*03c2*/ 	.short	0x0470


	//----- nvinfo : EIATTR_SW_WAR
	.align		4
.L_43:
        /*03c4*/ 	.byte	0x04, 0x36
        /*03c6*/ 	.short	(.L_45 - .L_44)
.L_44:
        /*03c8*/ 	.word	0x00000008
.L_45:


//--------------------- .nv.callgraph             --------------------------
	.section	.nv.callgraph,"",@"SHT_CUDA_CALLGRAPH"
	.align	4
	.sectionentsize	8
	.align		4
        /*0000*/ 	.word	0x00000000
	.align		4
        /*0004*/ 	.word	0xffffffff
	.align		4
        /*0008*/ 	.word	index@(_ZN7cutlass13device_kernelINS_4gemm6kernel13GemmUniversalIN4cute5tupleIJiiiiEEENS1_10collective13CollectiveMmaINS1_34MainloopSm90TmaGmmaWarpSpecializedILi9ENS5_IJNS4_1CILi1EEESB_SB_EEENS1_35KernelTmaWarpSpecializedCooperativeEEENS5_IJNSA_ILi128EEENSA_ILi64EEENSA_ILi32EEEEEEfNS5_IJlSB_lEEEfSJ_NS4_8TiledMMAINS4_8MMA_AtomIJNS4_4SM904GMMA29MMA_64x64x8_F32TF32TF32_SS_TNILNSN_7ScaleInE1ELSP_1EEEEEENS4_6LayoutINS5_IJNSA_ILi2EEESB_SB_EEENS5_IJSB_NSA_ILi0EEESV_EEEEENS5_IJNS4_10UnderscoreESY_SY_EEEEENS4_13SM90_TMA_LOADENS4_14ComposedLayoutINS4_7SwizzleILi3ELi4ELi3EEENS4_18smem_ptr_flag_bitsILi32EEENSS_INS5_IJNSA_ILi8EEESH_EEENS5_IJSH_SB_EEEEEEEvNS4_8identityES11_S1B_vS1C_EENS_8epilogue10collective6detail29Sm90TmaWarpSpecializedAdapterINS1F_15DefaultEpilogueIfSJ_SJ_NS1E_6thread17LinearCombinationIfLi1EffLNS1J_9ScaleType4KindE0ELNS_15FloatRoundStyleE2EfEENS1_15EpilogueDefaultEEEEEvvEEEEvNT_6ParamsE)
	.align		4
        /*000c*/ 	.word	index@(__assertfail)
	.align		4
        /*0010*/ 	.word	0x00000000
	.align		4
        /*0014*/ 	.word	0xfffffffe
	.align		4
        /*0018*/ 	.word	0x00000000
	.align		4
        /*001c*/ 	.word	0xfffffffd
	.align		4
        /*0020*/ 	.word	0x00000000
	.align		4
        /*0024*/ 	.word	0xfffffffc


//--------------------- .nv.constant4             --------------------------
	.section	.nv.constant4,"a",@progbits
	.align	8
	.align		8
.nv.constant4:
        /*0000*/ 	.dword	__assertfail
	.align		8
        /*0008*/ 	.dword	__unnamed_1
	.align		8
        /*0010*/ 	.dword	_ZN40_INTERNAL_e056ecaa_4_k_cu_5cbb89b2_300944cuda3std3__45__cpo5beginE
	.align		8
        /*0018*/ 	.dword	_ZN40_INTERNAL_e056ecaa_4_k_cu_5cbb89b2_300944cuda3std3__45__cpo3endE
	.align		8
        /*0020*/ 	.dword	_ZN40_INTERNAL_e056ecaa_4_k_cu_5cbb89b2_300944cuda3std3__45__cpo6cbeginE
	.align		8
        /*0028*/ 	.dword	_ZN40_INTERNAL_e056ecaa_4_k_cu_5cbb89b2_300944cuda3std3__45__cpo4cendE
	.align		8
        /*0030*/ 	.dword	_ZN40_INTERNAL_e056ecaa_4_k_cu_5cbb89b2_300944cuda3std3__442_GLOBAL__N__e056ecaa_4_k_cu_5cbb89b2_300946ignoreE
	.align		8
        /*0038*/ 	.dword	_ZN40_INTERNAL_e056ecaa_4_k_cu_5cbb89b2_300944cuda3std3__419piecewise_constructE
	.align		8
        /*0040*/ 	.dword	_ZN40_INTERNAL_e056ecaa_4_k_cu_5cbb89b2_300944cuda3std3__48in_placeE
	.align		8
        /*0048*/ 	.dword	_ZN40_INTERNAL_e056ecaa_4_k_cu_5cbb89b2_300944cuda3std6ranges3__45__cpo4swapE
	.align		8
        /*0050*/ 	.dword	_ZN40_INTERNAL_e056ecaa_4_k_cu_5cbb89b2_300944cuda3std6ranges3__45__cpo9iter_moveE
	.align		8
        /*0058*/ 	.dword	_ZN40_INTERNAL_e056ecaa_4_k_cu_5cbb89b2_300944cute7productE
	.align		8
        /*0060*/ 	.dword	_ZN40_INTERNAL_e056ecaa_4_k_cu_5cbb89b2_300944cute1_E
	.align		8
        /*0068*/ 	.dword	$str$22
	.align		8
        /*0070*/ 	.dword	$str$23


//--------------------- .text._ZN7cutlass13device_kernelINS_4gemm6kernel13GemmUniversalIN4cute5tupleIJiiiiEEENS1_10collective13CollectiveMmaINS1_34MainloopSm90TmaGmmaWarpSpecializedILi9ENS5_IJNS4_1CILi1EEESB_SB_EEENS1_35KernelTmaWarpSpecializedCooperativeEEENS5_IJNSA_ILi128EEENSA_ILi64EEENSA_ILi32EEEEEEfNS5_IJlSB_lEEEfSJ_NS4_8TiledMMAINS4_8MMA_AtomIJNS4_4SM904GMMA29MMA_64x64x8_F32TF32TF32_SS_TNILNSN_7ScaleInE1ELSP_1EEEEEENS4_6LayoutINS5_IJNSA_ILi2EEESB_SB_EEENS5_IJSB_NSA_ILi0EEESV_EEEEENS5_IJNS4_10UnderscoreESY_SY_EEEEENS4_13SM90_TMA_LOADENS4_14ComposedLayoutINS4_7SwizzleILi3ELi4ELi3EEENS4_18smem_ptr_flag_bitsILi32EEENSS_INS5_IJNSA_ILi8EEESH_EEENS5_IJSH_SB_EEEEEEEvNS4_8identityES11_S1B_vS1C_EENS_8epilogue10collective6detail29Sm90TmaWarpSpecializedAdapterINS1F_15DefaultEpilogueIfSJ_SJ_NS1E_6thread17LinearCombinationIfLi1EffLNS1J_9ScaleType4KindE0ELNS_15FloatRoundStyleE2EfEENS1_15EpilogueDefaultEEEEEvvEEEEvNT_6ParamsE --------------------------
	.section	.text._ZN7cutlass13device_kernelINS_4gemm6kernel13GemmUniversalIN4cute5tupleIJiiiiEEENS1_10collective13CollectiveMmaINS1_34MainloopSm90TmaGmmaWarpSpecializedILi9ENS5_IJNS4_1CILi1EEESB_SB_EEENS1_35KernelTmaWarpSpecializedCooperativeEEENS5_IJNSA_ILi128EEENSA_ILi64EEENSA_ILi32EEEEEEfNS5_IJlSB_lEEEfSJ_NS4_8TiledMMAINS4_8MMA_AtomIJNS4_4SM904GMMA29MMA_64x64x8_F32TF32TF32_SS_TNILNSN_7ScaleInE1ELSP_1EEEEEENS4_6LayoutINS5_IJNSA_ILi2EEESB_SB_EEENS5_IJSB_NSA_ILi0EEESV_EEEEENS5_IJNS4_10UnderscoreESY_SY_EEEEENS4_13SM90_TMA_LOADENS4_14ComposedLayoutINS4_7SwizzleILi3ELi4ELi3EEENS4_18smem_ptr_flag_bitsILi32EEENSS_INS5_IJNSA_ILi8EEESH_EEENS5_IJSH_SB_EEEEEEEvNS4_8identityES11_S1B_vS1C_EENS_8epilogue10collective6detail29Sm90TmaWarpSpecializedAdapterINS1F_15DefaultEpilogueIfSJ_SJ_NS1E_6thread17LinearCombinationIfLi1EffLNS1J_9ScaleType4KindE0ELNS_15FloatRoundStyleE2EfEENS1_15EpilogueDefaultEEEEEvvEEEEvNT_6ParamsE,"ax",@progbits
	.align	128
.text._ZN7cutlass13device_kernelINS_4gemm6kernel13GemmUniversalIN4cute5tupleIJiiiiEEENS1_10collective13CollectiveMmaINS1_34MainloopSm90TmaGmmaWarpSpecializedILi9ENS5_IJNS4_1CILi1EEESB_SB_EEENS1_35KernelTmaWarpSpecializedCooperativeEEENS5_IJNSA_ILi128EEENSA_ILi64EEENSA_ILi32EEEEEEfNS5_IJlSB_lEEEfSJ_NS4_8TiledMMAINS4_8MMA_AtomIJNS4_4SM904GMMA29MMA_64x64x8_F32TF32TF32_SS_TNILNSN_7ScaleInE1ELSP_1EEEEEENS4_6LayoutINS5_IJNSA_ILi2EEESB_SB_EEENS5_IJSB_NSA_ILi0EEESV_EEEEENS5_IJNS4_10UnderscoreESY_SY_EEEEENS4_13SM90_TMA_LOADENS4_14ComposedLayoutINS4_7SwizzleILi3ELi4ELi3EEENS4_18smem_ptr_flag_bitsILi32EEENSS_INS5_IJNSA_ILi8EEESH_EEENS5_IJSH_SB_EEEEEEEvNS4_8identityES11_S1B_vS1C_EENS_8epilogue10collective6detail29Sm90TmaWarpSpecializedAdapterINS1F_15DefaultEpilogueIfSJ_SJ_NS1E_6thread17LinearCombinationIfLi1EffLNS1J_9ScaleType4KindE0ELNS_15FloatRoundStyleE2EfEENS1_15EpilogueDefaultEEEEEvvEEEEvNT_6ParamsE:
        .type           _ZN7cutlass13device_kernelINS_4gemm6kernel13GemmUniversalIN4cute5tupleIJiiiiEEENS1_10collective13CollectiveMmaINS1_34MainloopSm90TmaGmmaWarpSpecializedILi9ENS5_IJNS4_1CILi1EEESB_SB_EEENS1_35KernelTmaWarpSpecializedCooperativeEEENS5_IJNSA_ILi128EEENSA_ILi64EEENSA_ILi32EEEEEEfNS5_IJlSB_lEEEfSJ_NS4_8TiledMMAINS4_8MMA_AtomIJNS4_4SM904GMMA29MMA_64x64x8_F32TF32TF32_SS_TNILNSN_7ScaleInE1ELSP_1EEEEEENS4_6LayoutINS5_IJNSA_ILi2EEESB_SB_EEENS5_IJSB_NSA_ILi0EEESV_EEEEENS5_IJNS4_10UnderscoreESY_SY_EEEEENS4_13SM90_TMA_LOADENS4_14ComposedLayoutINS4_7SwizzleILi3ELi4ELi3EEENS4_18smem_ptr_flag_bitsILi32EEENSS_INS5_IJNSA_ILi8EEESH_EEENS5_IJSH_SB_EEEEEEEvNS4_8identityES11_S1B_vS1C_EENS_8epilogue10collective6detail29Sm90TmaWarpSpecializedAdapterINS1F_15DefaultEpilogueIfSJ_SJ_NS1E_6thread17LinearCombinationIfLi1EffLNS1J_9ScaleType4KindE0ELNS_15FloatRoundStyleE2EfEENS1_15EpilogueDefaultEEEEEvvEEEEvNT_6ParamsE,@function
        .size           _ZN7cutlass13device_kernelINS_4gemm6kernel13GemmUniversalIN4cute5tupleIJiiiiEEENS1_10collective13CollectiveMmaINS1_34MainloopSm90TmaGmmaWarpSpecializedILi9ENS5_IJNS4_1CILi1EEESB_SB_EEENS1_35KernelTmaWarpSpecializedCooperativeEEENS5_IJNSA_ILi128EEENSA_ILi64EEENSA_ILi32EEEEEEfNS5_IJlSB_lEEEfSJ_NS4_8TiledMMAINS4_8MMA_AtomIJNS4_4SM904GMMA29MMA_64x64x8_F32TF32TF32_SS_TNILNSN_7ScaleInE1ELSP_1EEEEEENS4_6LayoutINS5_IJNSA_ILi2EEESB_SB_EEENS5_IJSB_NSA_ILi0EEESV_EEEEENS5_IJNS4_10UnderscoreESY_SY_EEEEENS4_13SM90_TMA_LOADENS4_14ComposedLayoutINS4_7SwizzleILi3ELi4ELi3EEENS4_18smem_ptr_flag_bitsILi32EEENSS_INS5_IJNSA_ILi8EEESH_EEENS5_IJSH_SB_EEEEEEEvNS4_8identityES11_S1B_vS1C_EENS_8epilogue10collective6detail29Sm90TmaWarpSpecializedAdapterINS1F_15DefaultEpilogueIfSJ_SJ_NS1E_6thread17LinearCombinationIfLi1EffLNS1J_9ScaleType4KindE0ELNS_15FloatRoundStyleE2EfEENS1_15EpilogueDefaultEEEEEvvEEEEvNT_6ParamsE,(.L_x_141 - _ZN7cutlass13device_kernelINS_4gemm6kernel13GemmUniversalIN4cute5tupleIJiiiiEEENS1_10collective13CollectiveMmaINS1_34MainloopSm90TmaGmmaWarpSpecializedILi9ENS5_IJNS4_1CILi1EEESB_SB_EEENS1_35KernelTmaWarpSpecializedCooperativeEEENS5_IJNSA_ILi128EEENSA_ILi64EEENSA_ILi32EEEEEEfNS5_IJlSB_lEEEfSJ_NS4_8TiledMMAINS4_8MMA_AtomIJNS4_4SM904GMMA29MMA_64x64x8_F32TF32TF32_SS_TNILNSN_7ScaleInE1ELSP_1EEEEEENS4_6LayoutINS5_IJNSA_ILi2EEESB_SB_EEENS5_IJSB_NSA_ILi0EEESV_EEEEENS5_IJNS4_10UnderscoreESY_SY_EEEEENS4_13SM90_TMA_LOADENS4_14ComposedLayoutINS4_7SwizzleILi3ELi4ELi3EEENS4_18smem_ptr_flag_bitsILi32EEENSS_INS5_IJNSA_ILi8EEESH_EEENS5_IJSH_SB_EEEEEEEvNS4_8identityES11_S1B_vS1C_EENS_8epilogue10collective6detail29Sm90TmaWarpSpecializedAdapterINS1F_15DefaultEpilogueIfSJ_SJ_NS1E_6thread17LinearCombinationIfLi1EffLNS1J_9ScaleType4KindE0ELNS_15FloatRoundStyleE2EfEENS1_15EpilogueDefaultEEEEEvvEEEEvNT_6ParamsE)
        .other          _ZN7cutlass13device_kernelINS_4gemm6kernel13GemmUniversalIN4cute5tupleIJiiiiEEENS1_10collective13CollectiveMmaINS1_34MainloopSm90TmaGmmaWarpSpecializedILi9ENS5_IJNS4_1CILi1EEESB_SB_EEENS1_35KernelTmaWarpSpecializedCooperativeEEENS5_IJNSA_ILi128EEENSA_ILi64EEENSA_ILi32EEEEEEfNS5_IJlSB_lEEEfSJ_NS4_8TiledMMAINS4_8MMA_AtomIJNS4_4SM904GMMA29MMA_64x64x8_F32TF32TF32_SS_TNILNSN_7ScaleInE1ELSP_1EEEEEENS4_6LayoutINS5_IJNSA_ILi2EEESB_SB_EEENS5_IJSB_NSA_ILi0EEESV_EEEEENS5_IJNS4_10UnderscoreESY_SY_EEEEENS4_13SM90_TMA_LOADENS4_14ComposedLayoutINS4_7SwizzleILi3ELi4ELi3EEENS4_18smem_ptr_flag_bitsILi32EEENSS_INS5_IJNSA_ILi8EEESH_EEENS5_IJSH_SB_EEEEEEEvNS4_8identityES11_S1B_vS1C_EENS_8epilogue10collective6detail29Sm90TmaWarpSpecializedAdapterINS1F_15DefaultEpilogueIfSJ_SJ_NS1E_6thread17LinearCombinationIfLi1EffLNS1J_9ScaleType4KindE0ELNS_15FloatRoundStyleE2EfEENS1_15EpilogueDefaultEEEEEvvEEEEvNT_6ParamsE,@"STO_CUDA_ENTRY STV_DEFAULT"
_ZN7cutlass13device_kernelINS_4gemm6kernel13GemmUniversalIN4cute5tupleIJiiiiEEENS1_10collective13CollectiveMmaINS1_34MainloopSm90TmaGmmaWarpSpecializedILi9ENS5_IJNS4_1CILi1EEESB_SB_EEENS1_35KernelTmaWarpSpecializedCooperativeEEENS5_IJNSA_ILi128EEENSA_ILi64EEENSA_ILi32EEEEEEfNS5_IJlSB_lEEEfSJ_NS4_8TiledMMAINS4_8MMA_AtomIJNS4_4SM904GMMA29MMA_64x64x8_F32TF32TF32_SS_TNILNSN_7ScaleInE1ELSP_1EEEEEENS4_6LayoutINS5_IJNSA_ILi2EEESB_SB_EEENS5_IJSB_NSA_ILi0EEESV_EEEEENS5_IJNS4_10UnderscoreESY_SY_EEEEENS4_13SM90_TMA_LOADENS4_14ComposedLayoutINS4_7SwizzleILi3ELi4ELi3EEENS4_18smem_ptr_flag_bitsILi32EEENSS_INS5_IJNSA_ILi8EEESH_EEENS5_IJSH_SB_EEEEEEEvNS4_8identityES11_S1B_vS1C_EENS_8epilogue10collective6detail29Sm90TmaWarpSpecializedAdapterINS1F_15DefaultEpilogueIfSJ_SJ_NS1E_6thread17LinearCombinationIfLi1EffLNS1J_9ScaleType4KindE0ELNS_15FloatRoundStyleE2EfEENS1_15EpilogueDefaultEEEEEvvEEEEvNT_6ParamsE:
[----:B------:R-:W0:Y:S01]  /*0000*/  LDC R1, c[0x0][0x28] ;  /* 0x00000a00ff017b82 */ /* 0x000e220000000800 */
[----:B------:R-:W1:Y:S01]  /*0010*/  S2R R18, SR_TID.X ;  /* 0x0000000000127919 */ /* 0x000e620000002100 */
[----:B------:R-:W-:Y:S01]  /*0020*/  ELECT P0, URZ, PT ;  /* 0x00000000003f782f */ /* 0x000fe20003800000 */
[----:B------:R-:W-:Y:S01]  /*0030*/  BSSY B0, `(.L_x_0) ;  /* 0x000000f000007945 */ /* 0x000fe20003800000 */
[--C-:B-1----:R-:W-:Y:S02]  /*0040*/  SHF.R.U32.HI R0, RZ, 0x5, R18.reuse ;  /* 0x00000005ff007819 */ /* 0x102fe40000011612 */
[----:B------:R-:W-:-:S03]  /*0050*/  SHF.R.U32.HI R22, RZ, 0x7, R18 ;  /* 0x00000007ff167819 */ /* 0x000fc60000011612 */
[----:B------:R-:W1:Y:S04]  /*0060*/  SHFL.IDX PT, R5, R0, RZ, 0x1f ;  /* 0x00001fff00057589 */ /* 0x000e6800000e0000 */
[----:B------:R2:W3:Y:S01]  /*0070*/  SHFL.IDX PT, R8, R22, RZ, 0x1f ;  /* 0x00001fff16087589 */ /* 0x0004e200000e0000 */
[----:B-1----:R-:W-:-:S13]  /*0080*/  ISETP.NE.OR P0, PT, R5, RZ, !P0 ;  /* 0x000000ff0500720c */ /* 0x002fda0004705670 */
[----:B0-23--:R-:W-:Y:S05]  /*0090*/  @P0 BRA `(.L_x_1) ;  /* 0x0000000000200947 */ /* 0x00dfea0003800000 */
[----:B------:R-:W-:Y:S02]  /*00a0*/  ULDC.64 UR4, c[0x0][0x198] ;  /* 0x0000660000047ab9 */ /* 0x000fe40000000a00 */
[----:B------:R-:W-:Y:S02]  /*00b0*/  UIADD3 UR6, UP0, UR4, 0xf0, URZ ;  /* 0x000000f004067890 */ /* 0x000fe4000ff1e03f */
[----:B------:R-:W-:Y:S02]  /*00c0*/  UIADD3 UR4, UP1, UR4, 0x1f0, URZ ;  /* 0x000001f004047890 */ /* 0x000fe4000ff3e03f */
[----:B------:R-:W-:Y:S02]  /*00d0*/  UIADD3.X UR7, URZ, UR5, URZ, UP0, !UPT ;  /* 0x000000053f077290 */ /* 0x000fe400087fe43f */
[----:B------:R-:W-:-:S07]  /*00e0*/  UIADD3.X UR5, URZ, UR5, URZ, UP1, !UPT ;  /* 0x000000053f057290 */ /* 0x000fce0008ffe43f */
[----:B------:R0:W-:Y:S02]  /*00f0*/  UTMACCTL.PF [UR6] ;  /* 0x00000000060079b9 */ /* 0x0001e40008040000 */
[----:B------:R0:W-:Y:S02]  /*0100*/  UTMACCTL.PF [UR4] ;  /* 0x00000000040079b9 */ /* 0x0001e40008040000 */
[----:B0-----:R-:W-:Y:S01]  /*0110*/  NOP ;  /* 0x0000000000007918 */ /* 0x001fe20000000000 */
.L_x_1:
[----:B------:R-:W-:Y:S05]  /*0120*/  BSYNC B0 ;  /* 0x0000000000007941 */ /* 0x000fea0003800000 */
.L_x_0:
[----:B------:R-:W0:Y:S02]  /*0130*/  SHFL.IDX PT, R2, R0, RZ, 0x1f ;  /* 0x00001fff00027589 */ /* 0x000e2400000e0000 */
[----:B0-----:R-:W-:-:S13]  /*0140*/  ISETP.NE.AND P0, PT, R2, RZ, PT ;  /* 0x000000ff0200720c */ /* 0x001fda0003f05270 */
[----:B------:R-:W-:Y:S05]  /*0150*/  @P0 BRA `(.L_x_2) ;  /* 0x00000000008c0947 */ /* 0x000fea0003800000 */
[----:B------:R-:W-:Y:S01]  /*0160*/  ELECT P0, URZ, PT ;  /* 0x00000000003f782f */ /* 0x000fe20003800000 */
[----:B------:R-:W-:-:S12]  /*0170*/  BSSY B0, `(.L_x_2) ;  /* 0x0000021000007945 */ /* 0x000fd80003800000 */
[----:B------:R-:W-:Y:S05]  /*0180*/  @!P0 BRA `(.L_x_3) ;  /* 0x00000000007c8947 */ /* 0x000fea0003800000 */
[----:B------:R-:W0:Y:S01]  /*0190*/  S2UR UR8, SR_CgaCtaId ;  /* 0x00000000000879c3 */ /* 0x000e220000008800 */
[----:B------:R-:W-:Y:S01]  /*01a0*/  UMOV UR4, 0x400 ;  /* 0x0000040000047882 */ /* 0x000fe20000000000 */
[----:B------:R-:W-:Y:S01]  /*01b0*/  UMOV UR5, 0x1 ;  /* 0x0000000100057882 */ /* 0x000fe20000000000 */
[----:B------:R-:W-:Y:S02]  /*01c0*/  UMOV UR6, 0x100 ;  /* 0x0000010000067882 */ /* 0x000fe40000000000 */
[----:B------:R-:W-:-:S04]  /*01d0*/  UIADD3 UR6, -UR6, 0x100000, URZ ;  /* 0x0010000006067890 */ /* 0x000fc8000fffe13f */
[----:B------:R-:W-:Y:S02]  /*01e0*/  USHF.L.U32 UR7, UR6, 0xb, URZ ;  /* 0x0000000b06077899 */ /* 0x000fe4000800063f */
[----:B------:R-:W-:Y:S02]  /*01f0*/  USHF.L.U32 UR6, UR6, 0x1, URZ ;  /* 0x0000000106067899 */ /* 0x000fe4000800063f */
[----:B0-----:R-:W-:Y:S02]  /*0200*/  ULEA UR8, UR8, UR4, 0x18 ;  /* 0x0000000408087291 */ /* 0x001fe4000f8ec03f */
[----:B------:R-:W-:-:S04]  /*0210*/  UIADD3 UR4, -UR5, 0x100000, URZ ;  /* 0x0010000005047890 */ /* 0x000fc8000fffe13f */
[----:B------:R-:W-:Y:S02]  /*0220*/  USHF.L.U32 UR5, UR4, 0xb, URZ ;  /* 0x0000000b04057899 */ /* 0x000fe4000800063f */
[----:B------:R-:W-:Y:S01]  /*0230*/  USHF.L.U32 UR4, UR4, 0x1, URZ ;  /* 0x0000000104047899 */ /* 0x000fe2000800063f */
[----:B------:R-:W0:Y:S11]  /*0240*/  FENCE.VIEW.ASYNC.S ;  /* 0x00000000000073c6 */ /* 0x000e360000000000 */
[----:B0-----:R0:W1:Y:S01]  /*0250*/  SYNCS.EXCH.64 URZ, [UR8], UR4 ;  /* 0x00000004083f75b2 */ /* 0x0010620008000100 */
[----:B------:R0:W2:Y:S01]  /*0260*/  SYNCS.EXCH.64 URZ, [UR8+0x48], UR6 ;  /* 0x00004806083f75b2 */ /* 0x0000a20008000100 */
[----:B------:R0:W3:Y:S01]  /*0270*/  SYNCS.EXCH.64 URZ, [UR8+0x8], UR4 ;  /* 0x00000804083f75b2 */ /* 0x0000e20008000100 */
[----:B------:R0:W4:Y:S01]  /*0280*/  SYNCS.EXCH.64 URZ, [UR8+0x50], UR6 ;  /* 0x00005006083f75b2 */ /* 0x0001220008000100 */
[----:B------:R0:W0:Y:S01]  /*0290*/  SYNCS.EXCH.64 URZ, [UR8+0x10], UR4 ;  /* 0x00001004083f75b2 */ /* 0x0000220008000100 */
        /* <DEDUP_REMOVED lines=13> */
[----:B------:R-:W-:Y:S01]  /*0370*/  NOP ;  /* 0x0000000000007918 */ /* 0x000fe20000000000 */
.L_x_3:
[----:B0-----:R-:W-:Y:S05]  /*0380*/  BSYNC B0 ;  /* 0x0000000000007941 */ /* 0x001fea0003800000 */
.L_x_2:
[----:B------:R-:W0:Y:S01]  /*0390*/  SHFL.IDX PT, R0, R0, RZ, 0x1f ;  /* 0x00001fff00007589 */ /* 0x000e2200000e0000 */
[----:B------:R-:W-:Y:S01]  /*03a0*/  ELECT P0, URZ, PT ;  /* 0x00000000003f782f */ /* 0x000fe20003800000 */
[----:B------:R-:W5:Y:S01]  /*03b0*/  LDC R2, c[0x0][0x65c] ;  /* 0x00019700ff027b82 */ /* 0x000f620000000800 */
[----:B------:R-:W-:Y:S01]  /*03c0*/  SHF.R.S32.HI R6, RZ, 0x1f, R5 ;  /* 0x0000001fff067819 */ /* 0x000fe20000011405 */
[----:B------:R-:W1:Y:S01]  /*03d0*/  S2R R3, SR_CTAID.Y ;  /* 0x0000000000037919 */ /* 0x000e620000002600 */
[----:B------:R-:W-:Y:S01]  /*03e0*/  UMOV UR4, 0x20 ;  /* 0x0000002000047882 */ /* 0x000fe20000000000 */
[----:B------:R-:W-:Y:S01]  /*03f0*/  ISETP.NE.AND P2, PT, R8, RZ, PT ;  /* 0x000000ff0800720c */ /* 0x000fe20003f45270 */
[----:B------:R-:W-:Y:S01]  /*0400*/  NOP ;  /* 0x0000000000007918 */ /* 0x000fe20000000000 */
[----:B------:R-:W2:Y:S01]  /*0410*/  S2R R4, SR_CTAID.X ;  /* 0x0000000000047919 */ /* 0x000ea20000002500 */
[----:B------:R-:W-:Y:S01]  /*0420*/  LEA.HI R6, R6, R5, RZ, 0x2 ;  /* 0x0000000506067211 */ /* 0x000fe200078f10ff */
[----:B------:R-:W-:Y:S01]  /*0430*/  NOP ;  /* 0x0000000000007918 */ /* 0x000fe20000000000 */
[----:B0-----:R-:W-:-:S02]  /*0440*/  ISETP.NE.OR P0, PT, R0, RZ, !P0 ;  /* 0x000000ff0000720c */ /* 0x001fc40004705670 */
[----:B-----5:R-:W-:-:S04]  /*0450*/  ISETP.NE.AND P3, PT, R2, 0x1, PT ;  /* 0x000000010200780c */ /* 0x020fc80003f65270 */
[----:B------:R-:W-:Y:S02]  /*0460*/  P2R R0, PR, RZ, 0x8 ;  /* 0x00000008ff007803 */ /* 0x000fe40000000000 */
[----:B------:R-:W-:-:S05]  /*0470*/  LOP3.LUT R0, R6, 0xfffffffc, RZ, 0xc0, !PT ;  /* 0xfffffffc06007812 */ /* 0x000fca00078ec0ff */
[----:B------:R-:W-:Y:S01]  /*0480*/  VOTEU.ALL UP0, P0 ;  /* 0x00000000003f7886 */ /* 0x000fe20000000000 */
[----:B------:R-:W-:Y:S01]  /*0490*/  IMAD.IADD R0, R5, 0x1, -R0 ;  /* 0x0000000105007824 */ /* 0x000fe200078e0a00 */
[----:B------:R-:W2:Y:S01]  /*04a0*/  @P3 LDC R17, c[0x0][0x10] ;  /* 0x00000400ff113b82 */ /* 0x000ea20000000800 */
[----:B------:R-:W-:Y:S01]  /*04b0*/  VOTEU.ALL UP1, P0 ;  /* 0x00000000003f7886 */ /* 0x000fe20000020000 */
[----:B-1----:R-:W-:Y:S01]  /*04c0*/  @P3 IMAD.MOV.U32 R6, RZ, RZ, R3 ;  /* 0x000000ffff063224 */ /* 0x002fe200078e0003 */
[----:B------:R-:W-:Y:S01]  /*04d0*/  @!UP0 UMOV UR6, 0x400 ;  /* 0x0000040000068882 */ /* 0x000fe20000000000 */
[----:B------:R-:W-:-:S04]  /*04e0*/  @!UP0 UIADD3 UR4, -UR4, 0x100000, URZ ;  /* 0x0010000004048890 */ /* 0x000fc8000fffe13f */
[----:B------:R-:W-:Y:S02]  /*04f0*/  @!UP0 USHF.L.U32 UR5, UR4, 0xb, URZ ;  /* 0x0000000b04058899 */ /* 0x000fe4000800063f */
[----:B------:R-:W-:Y:S01]  /*0500*/  @!UP0 USHF.L.U32 UR4, UR4, 0x1, URZ ;  /* 0x0000000104048899 */ /* 0x000fe2000800063f */
[----:B------:R-:W-:Y:S02]  /*0510*/  @P3 IMAD.MOV.U32 R7, RZ, RZ, RZ ;  /* 0x000000ffff073224 */ /* 0x000fe400078e00ff */
[----:B------:R-:W-:Y:S01]  /*0520*/  IMAD.MOV.U32 R5, RZ, RZ, RZ ;  /* 0x000000ffff057224 */ /* 0x000fe200078e00ff */
[----:B------:R-:W0:Y:S01]  /*0530*/  @!UP0 S2UR UR7, SR_CgaCtaId ;  /* 0x00000000000789c3 */ /* 0x000e220000008800 */
[----:B------:R-:W-:-:S07]  /*0540*/  @P3 IMAD.MOV.U32 R11, RZ, RZ, RZ ;  /* 0x000000ffff0b3224 */ /* 0x000fce00078e00ff */
[----:B------:R-:W1:Y:S01]  /*0550*/  @!P3 LDC R9, c[0x0][0xc] ;  /* 0x00000300ff09bb82 */ /* 0x000e620000000800 */
[----:B--2---:R-:W-:-:S04]  /*0560*/  @P3 IMAD.WIDE.U32 R16, R4, R17, R6 ;  /* 0x0000001104103225 */ /* 0x004fc800078e0006 */
[----:B------:R-:W-:Y:S01]  /*0570*/  @P3 IMAD.IADD R17, R17, 0x1, R11 ;  /* 0x0000000111113824 */ /* 0x000fe200078e020b */
[----:B0-----:R-:W-:Y:S01]  /*0580*/  @!UP0 ULEA UR6, UR7, UR6, 0x18 ;  /* 0x0000000607068291 */ /* 0x001fe2000f8ec03f */
[----:B------:R-:W-:Y:S01]  /*0590*/  VOTEU.ALL UP0, P0 ;  /* 0x00000000003f7886 */ /* 0x000fe20000000000 */
[----:B------:R-:W-:-:S04]  /*05a0*/  ISETP.NE.AND P0, PT, R0, 0x3, PT ;  /* 0x000000030000780c */ /* 0x000fc80003f05270 */
[----:B------:R-:W-:Y:S01]  /*05b0*/  ISETP.EQ.OR P0, PT, R0, RZ, !P0 ;  /* 0x000000ff0000720c */ /* 0x000fe20004702670 */
[----:B-1----:R-:W-:-:S03]  /*05c0*/  @!P3 IMAD.WIDE.U32 R6, R9, R3, R4 ;  /* 0x000000030906b225 */ /* 0x002fc600078e0004 */
[C---:B------:R-:W-:Y:S01]  /*05d0*/  ISETP.EQ.AND P0, PT, R8.reuse, RZ, P0 ;  /* 0x000000ff0800720c */ /* 0x040fe20000702270 */
[----:B------:R-:W-:Y:S01]  /*05e0*/  VIADD R8, R8, 0xffffffff ;  /* 0xffffffff08087836 */ /* 0x000fe20000000000 */
[----:B------:R-:W0:Y:S02]  /*05f0*/  FENCE.VIEW.ASYNC.S ;  /* 0x00000000000073c6 */ /* 0x000e240000000000 */
[----:B0-----:R0:W3:Y:S01]  /*0600*/  @!UP0 SYNCS.EXCH.64 URZ, [UR6+0xa0], UR4 ;  /* 0x0000a004063f85b2 */ /* 0x0010e20008000100 */
[----:B------:R-:W-:Y:S01]  /*0610*/  @!P3 IMAD.MOV.U32 R16, RZ, RZ, R6 ;  /* 0x000000ffff10b224 */ /* 0x000fe200078e0006 */
[----:B------:R-:W-:Y:S01]  /*0620*/  SEL R19, RZ, 0x1, !P0 ;  /* 0x00000001ff137807 */ /* 0x000fe20004000000 */
[----:B------:R-:W-:Y:S01]  /*0630*/  @!P3 IMAD.MOV.U32 R17, RZ, RZ, R7 ;  /* 0x000000ffff11b224 */ /* 0x000fe200078e0007 */
[----:B------:R-:W-:-:S04]  /*0640*/  ISETP.GE.U32.AND P1, PT, R8, 0x2, PT ;  /* 0x000000020800780c */ /* 0x000fc80003f26070 */
[----:B------:R-:W-:Y:S01]  /*0650*/  SEL R19, R19, 0x2, P1 ;  /* 0x0000000213137807 */ /* 0x000fe20000800000 */
[----:B------:R0:W3:Y:S01]  /*0660*/  @!UP1 SYNCS.EXCH.64 URZ, [UR6+0xa8], UR4 ;  /* 0x0000a804063f95b2 */ /* 0x0000e20008000100 */
[----:B------:R-:W-:Y:S01]  /*0670*/  NOP ;  /* 0x0000000000007918 */ /* 0x000fe20000000000 */
[----:B---34-:R-:W-:Y:S06]  /*0680*/  BAR.SYNC.DEFER_BLOCKING 0x0 ;  /* 0x0000000000007b1d */ /* 0x018fec0000010000 */
[----:B------:R-:W-:Y:S05]  /*0690*/  @!P2 BRA `(.L_x_4) ;  /* 0x000000380084a947 */ /* 0x000fea0003800000 */
[----:B------:R-:W-:-:S13]  /*06a0*/  ISETP.GT.U32.AND P0, PT, R8, 0x1, PT ;  /* 0x000000010800780c */ /* 0x000fda0003f04070 */
[----:B0-----:R-:W-:Y:S05]  /*06b0*/  @P0 EXIT ;  /* 0x000000000000094d */ /* 0x001fea0003800000 */
[----:B------:R-:W-:Y:S01]  /*06c0*/  ULDC.64 UR4, c[0x0][0x650] ;  /* 0x0001940000047ab9 */ /* 0x000fe20000000a00 */
[----:B------:R-:W-:Y:S01]  /*06d0*/  PRMT R0, RZ, 0x7610, R0 ;  /* 0x00007610ff007816 */ /* 0x000fe20000000000 */
[----:B------:R-:W-:Y:S01]  /*06e0*/  IMAD.MOV.U32 R58, RZ, RZ, -0x1 ;  /* 0xffffffffff3a7424 */ /* 0x000fe200078e00ff */
[----:B------:R-:W-:Y:S01]  /*06f0*/  ISETP.GE.U32.AND P0, PT, R16, UR4, PT ;  /* 0x0000000410007c0c */ /* 0x000fe2000bf06070 */
[----:B------:R-:W-:Y:S02]  /*0700*/  IMAD.MOV.U32 R59, RZ, RZ, -0x1 ;  /* 0xffffffffff3b7424 */ /* 0x000fe400078e00ff */
[----:B------:R-:W-:Y:S01]  /*0710*/  IMAD.MOV.U32 R57, RZ, RZ, -0x1 ;  /* 0xffffffffff397424 */ /* 0x000fe200078e00ff */
[----:B------:R-:W-:-:S13]  /*0720*/  ISETP.GE.U32.AND.EX P0, PT, R17, UR5, PT, P0 ;  /* 0x0000000511007c0c */ /* 0x000fda000bf06100 */
[----:B------:R-:W-:Y:S05]  /*0730*/  @P0 BRA `(.L_x_5) ;  /* 0x0000000400540947 */ /* 0x000fea0003800000 */
[----:B------:R-:W0:Y:S01]  /*0740*/  LDC.64 R14, c[0x0][0x628] ;  /* 0x00018a00ff0e7b82 */ /* 0x000e220000000a00 */
[----:B------:R-:W-:Y:S02]  /*0750*/  IMAD.MOV.U32 R6, RZ, RZ, R16 ;  /* 0x000000ffff067224 */ /* 0x000fe400078e0010 */
[----:B------:R-:W-:-:S05]  /*0760*/  IMAD.MOV.U32 R7, RZ, RZ, R17 ;  /* 0x000000ffff077224 */ /* 0x000fca00078e0011 */
[----:B------:R-:W1:Y:S08]  /*0770*/  LDC R0, c[0x0][0x630] ;  /* 0x00018c00ff007b82 */ /* 0x000e700000000800 */
[----:B------:R-:W2:Y:S01]  /*0780*/  LDC.64 R20, c[0x0][0x620] ;  /* 0x00018800ff147b82 */ /* 0x000ea20000000a00 */
[----:B0-----:R-:W-:-:S04]  /*0790*/  ISETP.NE.U32.AND P0, PT, R14, RZ, PT ;  /* 0x000000ff0e00720c */ /* 0x001fc80003f05070 */
[----:B------:R-:W-:-:S13]  /*07a0*/  ISETP.NE.AND.EX P0, PT, R15, RZ, PT, P0 ;  /* 0x000000ff0f00720c */ /* 0x000fda0003f05300 */
[----:B-12---:R-:W-:Y:S05]  /*07b0*/  @!P0 BRA `(.L_x_6) ;  /* 0x0000000000288947 */ /* 0x006fea0003800000 */
[----:B------:R-:W0:Y:S02]  /*07c0*/  LDC R11, c[0x0][0x634] ;  /* 0x00018d00ff0b7b82 */ /* 0x000e240000000800 */
[----:B0-----:R-:W-:-:S05]  /*07d0*/  IADD3 R11, P0, R16, R11, RZ ;  /* 0x0000000b100b7210 */ /* 0x001fca0007f1e0ff */
[----:B------:R-:W-:-:S04]  /*07e0*/  IMAD.X R13, RZ, RZ, R17, P0 ;  /* 0x000000ffff0d7224 */ /* 0x000fc800000e0611 */
[----:B------:R-:W-:-:S04]  /*07f0*/  IMAD.WIDE.U32 R6, R13, R14, RZ ;  /* 0x0000000e0d067225 */ /* 0x000fc800078e00ff */
[----:B------:R-:W-:-:S04]  /*0800*/  IMAD.WIDE.U32 R8, P0, R11, R15, R6 ;  /* 0x0000000f0b087225 */ /* 0x000fc80007800006 */
[----:B------:R-:W-:-:S04]  /*0810*/  IMAD.WIDE.U32 R6, R11, R14, RZ ;  /* 0x0000000e0b067225 */ /* 0x000fc800078e00ff */
[----:B------:R-:W-:Y:S01]  /*0820*/  IMAD.X R11, RZ, RZ, RZ, P0 ;  /* 0x000000ffff0b7224 */ /* 0x000fe200000e06ff */
[----:B------:R-:W-:Y:S01]  /*0830*/  IADD3 RZ, P0, R7, R8, RZ ;  /* 0x0000000807ff7210 */ /* 0x000fe20007f1e0ff */
[----:B------:R-:W-:-:S04]  /*0840*/  IMAD.MOV.U32 R10, RZ, RZ, R9 ;  /* 0x000000ffff0a7224 */ /* 0x000fc800078e0009 */
[----:B------:R-:W-:-:S08]  /*0850*/  IMAD.WIDE.U32.X R6, R13, R15, R10, P0 ;  /* 0x0000000f0d067225 */ /* 0x000fd000000e040a */
.L_x_6:
[-CC-:B------:R-:W-:Y:S01]  /*0860*/  SHF.R.U64 R57, R6, R0.reuse, R7.reuse ;  /* 0x0000000006397219 */ /* 0x180fe20000001207 */
[----:B------:R-:W0:Y:S01]  /*0870*/  LDC R10, c[0x0][0x618] ;  /* 0x00018600ff0a7b82 */ /* 0x000e220000000800 */
[----:B------:R-:W-:Y:S01]  /*0880*/  SHF.R.U32.HI R5, RZ, R0, R7 ;  /* 0x00000000ff057219 */ /* 0x000fe20000011607 */
[----:B------:R-:W-:Y:S01]  /*0890*/  ULDC UR4, c[0x0][0x150] ;  /* 0x0000540000047ab9 */ /* 0x000fe20000000800 */
[----:B------:R-:W-:Y:S02]  /*08a0*/  IADD3 R9, P0, RZ, -R57, RZ ;  /* 0x80000039ff097210 */ /* 0x000fe40007f1e0ff */
[----:B------:R-:W-:-:S03]  /*08b0*/  I2FP.F32.U32 R0, R4 ;  /* 0x0000000400007245 */ /* 0x000fc60000201000 */
[----:B------:R-:W1:Y:S01]  /*08c0*/  LDC.64 R28, c[0x0][0x640] ;  /* 0x00019000ff1c7b82 */ /* 0x000e620000000a00 */
[----:B------:R-:W-:Y:S02]  /*08d0*/  IMAD.X R11, RZ, RZ, ~R5, P0 ;  /* 0x000000ffff0b7224 */ /* 0x000fe400000e0e05 */
[----:B------:R-:W-:Y:S01]  /*08e0*/  FMUL R0, R0, UR4 ;  /* 0x0000000400007c20 */ /* 0x000fe20008400000 */
[----:B------:R-:W-:Y:S01]  /*08f0*/  IMAD.WIDE.U32 R6, R9, R20, R16 ;  /* 0x0000001409067225 */ /* 0x000fe200078e0010 */
[----:B------:R-:W-:-:S03]  /*0900*/  ULDC UR4, c[0x0][0x154] ;  /* 0x0000550000047ab9 */ /* 0x000fc60000000800 */
[----:B------:R-:W-:Y:S01]  /*0910*/  IMAD R8, R11, R20, RZ ;  /* 0x000000140b087224 */ /* 0x000fe200078e02ff */
[----:B------:R-:W2:Y:S01]  /*0920*/  LDC R5, c[0x0][0x144] ;  /* 0x00005100ff057b82 */ /* 0x000ea20000000800 */
[----:B------:R-:W3:Y:S02]  /*0930*/  F2I.U32.TRUNC.NTZ R0, R0 ;  /* 0x0000000000007305 */ /* 0x000ee4000020f000 */
[----:B------:R-:W-:-:S04]  /*0940*/  IMAD R9, R9, R21, R8 ;  /* 0x0000001509097224 */ /* 0x000fc800078e0208 */
[----:B------:R-:W-:Y:S01]  /*0950*/  IMAD.IADD R7, R7, 0x1, R9 ;  /* 0x0000000107077824 */ /* 0x000fe200078e0209 */
[----:B------:R-:W4:Y:S01]  /*0960*/  LDC R12, c[0x0][0x608] ;  /* 0x00018200ff0c7b82 */ /* 0x000f220000000800 */
[----:B------:R-:W-:-:S03]  /*0970*/  IMAD.MOV.U32 R9, RZ, RZ, -0x1 ;  /* 0xffffffffff097424 */ /* 0x000fc600078e00ff */
[-CC-:B0-----:R-:W-:Y:S02]  /*0980*/  SHF.R.U64 R20, R6, R10.reuse, R7.reuse ;  /* 0x0000000a06147219 */ /* 0x181fe40000001207 */
[----:B------:R-:W-:Y:S02]  /*0990*/  I2FP.F32.U32 R6, R3 ;  /* 0x0000000300067245 */ /* 0x000fe40000201000 */
[----:B------:R-:W0:Y:S01]  /*09a0*/  LDC R26, c[0x0][0x658] ;  /* 0x00019600ff1a7b82 */ /* 0x000e220000000800 */
[----:B-1----:R-:W-:Y:S01]  /*09b0*/  ISETP.NE.U32.AND P0, PT, R28, RZ, PT ;  /* 0x000000ff1c00720c */ /* 0x002fe20003f05070 */
[----:B---3--:R-:W-:Y:S01]  /*09c0*/  IMAD.MOV R8, RZ, RZ, -R0 ;  /* 0x000000ffff087224 */ /* 0x008fe200078e0a00 */
[----:B------:R-:W-:Y:S01]  /*09d0*/  SHF.R.U32.HI R7, RZ, R10, R7 ;  /* 0x0000000aff077219 */ /* 0x000fe20000011607 */
[----:B------:R-:W-:Y:S01]  /*09e0*/  FMUL R6, R6, UR4 ;  /* 0x0000000406067c20 */ /* 0x000fe20008400000 */
[----:B------:R-:W-:-:S03]  /*09f0*/  ISETP.NE.AND.EX P0, PT, R29, RZ, PT, P0 ;  /* 0x000000ff1d00720c */ /* 0x000fc60003f05300 */
[----:B------:R-:W1:Y:S01]  /*0a00*/  LDC R14, c[0x0][0x148] ;  /* 0x00005200ff0e7b82 */ /* 0x000e620000000800 */
[----:B--2---:R-:W-:-:S07]  /*0a10*/  IMAD R0, R5, R8, R4 ;  /* 0x0000000805007224 */ /* 0x004fce00078e0204 */
[----:B------:R-:W2:Y:S01]  /*0a20*/  LDC R24, c[0x0][0x600] ;  /* 0x00018000ff187b82 */ /* 0x000ea20000000800 */
[-CC-:B----4-:R-:W-:Y:S02]  /*0a30*/  SHF.R.U64 R30, R20, R12.reuse, R7.reuse ;  /* 0x0000000c141e7219 */ /* 0x190fe40000001207 */
[----:B------:R-:W-:Y:S01]  /*0a40*/  SHF.R.U32.HI R5, RZ, R12, R7 ;  /* 0x0000000cff057219 */ /* 0x000fe20000011607 */
[----:B------:R-:W-:Y:S01]  /*0a50*/  IMAD.MOV.U32 R7, RZ, RZ, 0x1 ;  /* 0x00000001ff077424 */ /* 0x000fe200078e00ff */
[----:B------:R3:W4:Y:S03]  /*0a60*/  F2I.U32.TRUNC.NTZ R12, R6 ;  /* 0x00000006000c7305 */ /* 0x000726000020f000 */
[----:B------:R-:W1:Y:S01]  /*0a70*/  LDC R15, c[0x0][0x648] ;  /* 0x00019200ff0f7b82 */ /* 0x000e620000000800 */
[-C--:B0-----:R-:W-:Y:S02]  /*0a80*/  SHF.L.U32 R4, R9, R26.reuse, RZ ;  /* 0x0000001a09047219 */ /* 0x081fe400000006ff */
[----:B------:R-:W-:-:S02]  /*0a90*/  SHF.R.U64 R32, R30, R26, R5 ;  /* 0x0000001a1e207219 */ /* 0x000fc40000001205 */
[----:B------:R-:W-:Y:S02]  /*0aa0*/  LOP3.LUT R11, RZ, R4, RZ, 0x33, !PT ;  /* 0x00000004ff0b7212 */ /* 0x000fe400078e33ff */
[-C--:B------:R-:W-:Y:S01]  /*0ab0*/  SHF.R.U32.HI R5, RZ, R26.reuse, R5 ;  /* 0x0000001aff057219 */ /* 0x080fe20000011605 */
[----:B------:R-:W0:Y:S01]  /*0ac0*/  LDC R21, c[0x0][0x638] ;  /* 0x00018e00ff157b82 */ /* 0x000e220000000800 */
[----:B------:R-:W-:Y:S01]  /*0ad0*/  SHF.L.U32 R10, R7, R26, RZ ;  /* 0x0000001a070a7219 */ /* 0x000fe200000006ff */
[----:B------:R-:W-:-:S06]  /*0ae0*/  IMAD.MOV.U32 R4, RZ, RZ, R32 ;  /* 0x000000ffff047224 */ /* 0x000fcc00078e0020 */
[----:B------:R-:W0:Y:S01]  /*0af0*/  LDC R58, c[0x0][0x610] ;  /* 0x00018400ff3a7b82 */ /* 0x000e220000000800 */
[----:B---34-:R-:W-:Y:S05]  /*0b00*/  @!P0 BRA `(.L_x_7) ;  /* 0x0000000000288947 */ /* 0x018fea0003800000 */
[----:B------:R-:W3:Y:S02]  /*0b10*/  LDC R9, c[0x0][0x64c] ;  /* 0x00019300ff097b82 */ /* 0x000ee40000000800 */
[----:B---3--:R-:W-:-:S05]  /*0b20*/  IADD3 R9, P0, R32, R9, RZ ;  /* 0x0000000920097210 */ /* 0x008fca0007f1e0ff */
        /* <DEDUP_REMOVED lines=8> */
.L_x_7:
[----:B-1----:R-:W-:Y:S01]  /*0bb0*/  SHF.R.U64 R4, R4, R15, R5 ;  /* 0x0000000f04047219 */ /* 0x002fe20000001205 */
[----:B--2---:R-:W-:Y:S01]  /*0bc0*/  VIADD R5, R24, 0xffffffff ;  /* 0xffffffff18057836 */ /* 0x004fe20000000000 */
[----:B------:R-:W-:Y:S01]  /*0bd0*/  LOP3.LUT R11, R30, R11, RZ, 0xc0, !PT ;  /* 0x0000000b1e0b7212 */ /* 0x000fe200078ec0ff */
[----:B------:R-:W-:Y:S02]  /*0be0*/  IMAD.MOV R12, RZ, RZ, -R12 ;  /* 0x000000ffff0c7224 */ /* 0x000fe400078e0a0c */
[----:B------:R-:W-:Y:S01]  /*0bf0*/  IMAD.MOV R6, RZ, RZ, -R4 ;  /* 0x000000ffff067224 */ /* 0x000fe200078e0a04 */
[----:B------:R-:W-:Y:S01]  /*0c00*/  LOP3.LUT R5, R20, R5, RZ, 0xc0, !PT ;  /* 0x0000000514057212 */ /* 0x000fe200078ec0ff */
[----:B------:R-:W-:Y:S02]  /*0c10*/  @P3 IMAD R0, R14, R12, R3 ;  /* 0x0000000c0e003224 */ /* 0x000fe400078e0203 */
[----:B------:R-:W-:Y:S02]  /*0c20*/  IMAD R11, R10, R4, R11 ;  /* 0x000000040a0b7224 */ /* 0x000fe400078e020b */
[----:B0-----:R-:W-:-:S02]  /*0c30*/  IMAD R3, R6, R21, R32 ;  /* 0x0000001506037224 */ /* 0x001fc400078e0220 */
[----:B------:R-:W-:Y:S02]  /*0c40*/  IMAD R58, R11, R58, R0 ;  /* 0x0000003a0b3a7224 */ /* 0x000fe400078e0200 */
[----:B------:R-:W-:Y:S02]  /*0c50*/  IMAD R3, R3, R24, R5 ;  /* 0x0000001803037224 */ /* 0x000fe400078e0205 */
[----:B------:R-:W-:-:S03]  /*0c60*/  IMAD.MOV.U32 R0, RZ, RZ, 0x1 ;  /* 0x00000001ff007424 */ /* 0x000fc600078e00ff */
[----:B------:R-:W-:Y:S02]  /*0c70*/  SEL R59, R3, R58, !P3 ;  /* 0x0000003a033b7207 */ /* 0x000fe40005800000 */
[----:B------:R-:W-:-:S07]  /*0c80*/  SEL R58, R58, R3, !P3 ;  /* 0x000000033a3a7207 */ /* 0x000fce0005800000 */
.L_x_5:
[----:B------:R-:W-:-:S08]  /*0c90*/  NOP ;  /* 0x0000000000007918 */ /* 0x000fd00000000000 */
[----:B------:R-:W0:Y:S02]  /*0ca0*/  USETMAXREG.TRY_ALLOC.CTAPOOL UP0, 0xe8 ;  /* 0x000000e8000079c8 */ /* 0x000e240008000600 */
[----:B0-----:R-:W-:-:S13]  /*0cb0*/  PLOP3.LUT P0, PT, PT, PT, UP0, 0x80, 0x0 ;  /* 0x000000000000781c */ /* 0x001fda0003f0f008 */
[----:B------:R-:W-:Y:S05]  /*0cc0*/  @!P0 BRA `(.L_x_5) ;  /* 0xfffffffc00f08947 */ /* 0x000fea000383ffff */
[----:B------:R-:W-:Y:S01]  /*0cd0*/  ULDC.64 UR4, c[0x0][0x598] ;  /* 0x0001660000047ab9 */ /* 0x000fe20000000a00 */
[----:B------:R-:W-:Y:S01]  /*0ce0*/  ULDC.64 UR36, c[0x0][0x208] ;  /* 0x0000820000247ab9 */ /* 0x000fe20000000a00 */
[----:B------:R-:W-:-:S04]  /*0cf0*/  ISETP.NE.U32.AND P0, PT, RZ, UR4, PT ;  /* 0x00000004ff007c0c */ /* 0x000fc8000bf05070 */
[----:B------:R-:W-:-:S13]  /*0d00*/  ISETP.NE.AND.EX P0, PT, RZ, UR5, PT, P0 ;  /* 0x00000005ff007c0c */ /* 0x000fda000bf05300 */
[----:B------:R-:W-:Y:S05]  /*0d10*/  @!P0 BRA `(.L_x_8) ;  /* 0x00000000001c8947 */ /* 0x000fea0003800000 */
[----:B------:R-:W0:Y:S02]  /*0d20*/  LDC.64 R4, c[0x0][0x598] ;  /* 0x00016600ff047b82 */ /* 0x000e240000000a00 */
[----:B0-----:R-:W2:Y:S02]  /*0d30*/  LDG.E.64 R4, desc[UR36][R4.64] ;  /* 0x0000002404047981 */ /* 0x001ea4000c1e1b00 */
[----:B--2---:R-:W-:-:S04]  /*0d40*/  ISETP.NE.U32.AND P0, PT, R4, RZ, PT ;  /* 0x000000ff0400720c */ /* 0x004fc80003f05070 */
[----:B------:R-:W-:-:S13]  /*0d50*/  ISETP.NE.AND.EX P0, PT, R5, RZ, PT, P0 ;  /* 0x000000ff0500720c */ /* 0x000fda0003f05300 */
[----:B------:R-:W-:Y:S05]  /*0d60*/  @!P0 BRA `(.L_x_8) ;  /* 0x0000000000088947 */ /* 0x000fea0003800000 */
[----:B------:R0:W5:Y:S01]  /*0d70*/  LD.E R23, desc[UR36][R4.64] ;  /* 0x0000002404177980 */ /* 0x000162000c101900 */
[----:B------:R-:W-:Y:S05]  /*0d80*/  BRA `(.L_x_9) ;  /* 0x0000000000247947 */ /* 0x000fea0003800000 */
.L_x_8:
[----:B------:R-:W-:Y:S02]  /*0d90*/  ULDC.64 UR4, c[0x0][0x588] ;  /* 0x0001620000047ab9 */ /* 0x000fe40000000a00 */
[----:B------:R-:W-:-:S04]  /*0da0*/  ISETP.NE.U32.AND P0, PT, RZ, UR4, PT ;  /* 0x00000004ff007c0c */ /* 0x000fc8000bf05070 */
[----:B------:R-:W-:-:S13]  /*0db0*/  ISETP.NE.AND.EX P0, PT, RZ, UR5, PT, P0 ;  /* 0x00000005ff007c0c */ /* 0x000fda000bf05300 */
[----:B------:R-:W-:Y:S05]  /*0dc0*/  @!P0 BRA `(.L_x_10) ;  /* 0x00000000000c8947 */ /* 0x000fea0003800000 */
[----:B------:R-:W0:Y:S02]  /*0dd0*/  LDC.64 R4, c[0x0][0x588] ;  /* 0x00016200ff047b82 */ /* 0x000e240000000a00 */
[----:B0-----:R1:W5:Y:S01]  /*0de0*/  LDG.E R23, desc[UR36][R4.64] ;  /* 0x0000002404177981 */ /* 0x001362000c1e1900 */
[----:B------:R-:W-:Y:S05]  /*0df0*/  BRA `(.L_x_9) ;  /* 0x0000000000087947 */ /* 0x000fea0003800000 */
.L_x_10:
[----:B------:R-:W-:Y:S02]  /*0e00*/  ULDC UR4, c[0x0][0x580] ;  /* 0x0001600000047ab9 */ /* 0x000fe40000000800 */
[----:B------:R-:W-:-:S07]  /*0e10*/  IMAD.U32 R23, RZ, RZ, UR4 ;  /* 0x00000004ff177e24 */ /* 0x000fce000f8e00ff */
.L_x_9:
[----:B------:R-:W-:Y:S02]  /*0e20*/  ULDC.64 UR4, c[0x0][0x5a0] ;  /* 0x0001680000047ab9 */ /* 0x000fe40000000a00 */
[----:B------:R-:W-:-:S04]  /*0e30*/  ISETP.NE.U32.AND P0, PT, RZ, UR4, PT ;  /* 0x00000004ff007c0c */ /* 0x000fc8000bf05070 */
[----:B------:R-:W-:-:S13]  /*0e40*/  ISETP.NE.AND.EX P0, PT, RZ, UR5, PT, P0 ;  /* 0x00000005ff007c0c */ /* 0x000fda000bf05300 */
[----:B------:R-:W-:Y:S05]  /*0e50*/  @!P0 BRA `(.L_x_11) ;  /* 0x00000000001c8947 */ /* 0x000fea0003800000 */
[----:B01----:R-:W0:Y:S02]  /*0e60*/  LDC.64 R4, c[0x0][0x5a0] ;  /* 0x00016800ff047b82 */ /* 0x003e240000000a00 */
[----:B0-----:R-:W2:Y:S02]  /*0e70*/  LDG.E.64 R4, desc[UR36][R4.64] ;  /* 0x0000002404047981 */ /* 0x001ea4000c1e1b00 */
[----:B--2---:R-:W-:-:S04]  /*0e80*/  ISETP.NE.U32.AND P0, PT, R4, RZ, PT ;  /* 0x000000ff0400720c */ /* 0x004fc80003f05070 */
[----:B------:R-:W-:-:S13]  /*0e90*/  ISETP.NE.AND.EX P0, PT, R5, RZ, PT, P0 ;  /* 0x000000ff0500720c */ /* 0x000fda0003f05300 */
[----:B------:R-:W-:Y:S05]  /*0ea0*/  @!P0 BRA `(.L_x_11) ;  /* 0x0000000000088947 */ /* 0x000fea0003800000 */
[----:B------:R0:W5:Y:S01]  /*0eb0*/  LD.E R56, desc[UR36][R4.64] ;  /* 0x0000002404387980 */ /* 0x000162000c101900 */
[----:B------:R-:W-:Y:S05]  /*0ec0*/  BRA `(.L_x_12) ;  /* 0x0000000000247947 */ /* 0x000fea0003800000 */
.L_x_11:
[----:B------:R-:W-:Y:S02]  /*0ed0*/  ULDC.64 UR4, c[0x0][0x590] ;  /* 0x0001640000047ab9 */ /* 0x000fe40000000a00 */
[----:B------:R-:W-:-:S04]  /*0ee0*/  ISETP.NE.U32.AND P0, PT, RZ, UR4, PT ;  /* 0x00000004ff007c0c */ /* 0x000fc8000bf05070 */
[----:B------:R-:W-:-:S13]  /*0ef0*/  ISETP.NE.AND.EX P0, PT, RZ, UR5, PT, P0 ;  /* 0x00000005ff007c0c */ /* 0x000fda000bf05300 */
[----:B------:R-:W-:Y:S05]  /*0f00*/  @!P0 BRA `(.L_x_13) ;  /* 0x00000000000c8947 */ /* 0x000fea0003800000 */
[----:B01----:R-:W0:Y:S02]  /*0f10*/  LDC.64 R4, c[0x0][0x590] ;  /* 0x00016400ff047b82 */ /* 0x003e240000000a00 */
[----:B0-----:R1:W5:Y:S01]  /*0f20*/  LDG.E R56, desc[UR36][R4.64] ;  /* 0x0000002404387981 */ /* 0x001362000c1e1900 */
[----:B------:R-:W-:Y:S05]  /*0f30*/  BRA `(.L_x_12) ;  /* 0x0000000000087947 */ /* 0x000fea0003800000 */
.L_x_13:
[----:B------:R-:W-:Y:S02]  /*0f40*/  ULDC UR4, c[0x0][0x584] ;  /* 0x0001610000047ab9 */ /* 0x000fe40000000800 */
[----:B------:R-:W-:-:S07]  /*0f50*/  IMAD.U32 R56, RZ, RZ, UR4 ;  /* 0x00000004ff387e24 */ /* 0x000fce000f8e00ff */
.L_x_12:
[----:B------:R-:W-:-:S13]  /*0f60*/  LOP3.LUT P0, RZ, R0, 0xff, RZ, 0xc0, !PT ;  /* 0x000000ff00ff7812 */ /* 0x000fda000780c0ff */
[----:B------:R-:W-:Y:S05]  /*0f70*/  @!P0 EXIT ;  /* 0x000000000000894d */ /* 0x000fea0003800000 */
[----:B------:R-:W-:Y:S01]  /*0f80*/  ULDC UR4, c[0x0][0x28c] ;  /* 0x0000a30000047ab9 */ /* 0x000fe20000000800 */
[----:B------:R-:W-:Y:S01]  /*0f90*/  LOP3.LUT R62, R19, 0x1, RZ, 0xfc, !PT ;  /* 0x00000001133e7812 */ /* 0x000fe200078efcff */
[----:B------:R-:W-:Y:S01]  /*0fa0*/  UIADD3 UR4, UR4, 0x1f, URZ ;  /* 0x0000001f04047890 */ /* 0x000fe2000fffe03f */
[----:B------:R-:W-:Y:S01]  /*0fb0*/  UMOV UR38, URZ ;  /* 0x0000003f00267c82 */ /* 0x000fe20008000000 */
[----:B------:R-:W-:Y:S02]  /*0fc0*/  UMOV UR39, URZ ;  /* 0x0000003f00277c82 */ /* 0x000fe40008000000 */
[----:B------:R-:W-:-:S04]  /*0fd0*/  USHF.R.S32.HI UR5, URZ, 0x1f, UR4 ;  /* 0x0000001f3f057899 */ /* 0x000fc80008011404 */
[----:B------:R-:W-:-:S04]  /*0fe0*/  ULEA.HI UR5, UR5, UR4, URZ, 0x5 ;  /* 0x0000000405057291 */ /* 0x000fc8000f8f283f */
[----:B------:R-:W-:-:S12]  /*0ff0*/  USHF.R.S32.HI UR40, URZ, 0x5, UR5 ;  /* 0x000000053f287899 */ /* 0x000fd80008011405 */
.L_x_95:
[----:B------:R-:W-:Y:S01]  /*1000*/  LOP3.LUT R0, R18, 0x80, RZ, 0xc0, !PT ;  /* 0x0000008012007812 */ /* 0x000fe200078ec0ff */
[----:B------:R-:W2:Y:S01]  /*1010*/  S2UR UR7, SR_CgaCtaId ;  /* 0x00000000000779c3 */ /* 0x000ea20000008800 */
[----:B------:R-:W-:Y:S02]  /*1020*/  UMOV UR6, 0x400 ;  /* 0x0000040000067882 */ /* 0x000fe40000000000 */
[----:B------:R-:W-:-:S06]  /*1030*/  SHF.R.U32.HI R0, RZ, 0x7, R0 ;  /* 0x00000007ff007819 */ /* 0x000fcc0000011600 */
[----:B---3--:R-:W3:Y:S01]  /*1040*/  SHFL.IDX PT, R0, R0, RZ, 0x1f ;  /* 0x00001fff00007589 */ /* 0x008ee200000e0000 */
[----:B--2---:R-:W-:Y:S01]  /*1050*/  ULEA UR42, UR7, UR6, 0x18 ;  /* 0x00000006072a7291 */ /* 0x004fe2000f8ec03f */
[----:B---3--:R-:W-:-:S13]  /*1060*/  R2UR UR4, R0 ;  /* 0x00000000000472ca */ /* 0x008fda00000e0000 */
[----:B------:R-:W-:-:S04]  /*1070*/  ULEA.HI UR5, UR4, UR4, URZ, 0x1 ;  /* 0x0000000404057291 */ /* 0x000fc8000f8f083f */
[----:B------:R-:W-:-:S04]  /*1080*/  ULOP3.LUT UR5, UR5, 0x7fffe, URZ, 0xc0, !UPT ;  /* 0x0007fffe05057892 */ /* 0x000fc8000f8ec03f */
[----:B------:R-:W-:-:S03]  /*1090*/  UIADD3 UR5, UR4, -UR5, URZ ;  /* 0x8000000504057290 */ /* 0x000fc6000fffe03f */
[----:B------:R-:W-:Y:S01]  /*10a0*/  ULDC UR4, c[0x0][0x28c] ;  /* 0x0000a30000047ab9 */ /* 0x000fe20000000800 */
[----:B------:R-:W-:Y:S01]  /*10b0*/  ULEA UR5, UR5, UR42, 0xd ;  /* 0x0000002a05057291 */ /* 0x000fe2000f8e683f */
[----:B------:R-:W-:-:S03]  /*10c0*/  ISETP.LT.AND P0, PT, RZ, UR4, PT ;  /* 0x00000004ff007c0c */ /* 0x000fc6000bf01270 */
[----:B------:R-:W-:-:S04]  /*10d0*/  UIADD3 UR5, UR5, 0x180, URZ ;  /* 0x0000018005057890 */ /* 0x000fc8000fffe03f */
[----:B------:R-:W-:-:S04]  /*10e0*/  USHF.R.U32.HI UR5, URZ, 0x4, UR5 ;  /* 0x000000043f057899 */ /* 0x000fc80008011605 */
[----:B------:R-:W-:Y:S02]  /*10f0*/  ULOP3.LUT UR41, UR5, 0x3fff, URZ, 0xc0, !UPT ;  /* 0x00003fff05297892 */ /* 0x000fe4000f8ec03f */
[----:B01--4-:R-:W-:Y:S10]  /*1100*/  @P0 BRA `(.L_x_14) ;  /* 0x0000000000400947 */ /* 0x013ff40003800000 */
[----:B------:R-:W-:Y:S01]  /*1110*/  MOV R0, 0x0 ;  /* 0x0000000000007802 */ /* 0x000fe20000000f00 */
[----:B------:R-:W-:Y:S01]  /*1120*/  ULDC.64 UR4, c[0x4][0x68] ;  /* 0x01001a0000047ab9 */ /* 0x000fe20000000a00 */
[----:B------:R-:W-:Y:S01]  /*1130*/  ULDC.64 UR6, c[0x4][0x8] ;  /* 0x0100020000067ab9 */ /* 0x000fe20000000a00 */
[----:B01----:R-:W-:Y:S01]  /*1140*/  IMAD.U32 R4, RZ, RZ, UR4 ;  /* 0x00000004ff047e24 */ /* 0x003fe2000f8e00ff */
[----:B------:R0:W1:Y:S01]  /*1150*/  LDC.64 R14, c[0x4][R0] ;  /* 0x01000000000e7b82 */ /* 0x0000620000000a00 */
[----:B------:R-:W-:Y:S01]  /*1160*/  IMAD.U32 R5, RZ, RZ, UR5 ;  /* 0x00000005ff057e24 */ /* 0x000fe2000f8e00ff */
[----:B------:R-:W-:Y:S01]  /*1170*/  ULDC.64 UR4, c[0x4][0x70] ;  /* 0x01001c0000047ab9 */ /* 0x000fe20000000a00 */
[----:B------:R-:W-:Y:S02]  /*1180*/  IMAD.U32 R10, RZ, RZ, UR6 ;  /* 0x00000006ff0a7e24 */ /* 0x000fe4000f8e00ff */
[----:B------:R-:W-:Y:S02]  /*1190*/  IMAD.U32 R6, RZ, RZ, UR4 ;  /* 0x00000004ff067e24 */ /* 0x000fe4000f8e00ff */
[----:B------:R-:W-:-:S02]  /*11a0*/  IMAD.U32 R7, RZ, RZ, UR5 ;  /* 0x00000005ff077e24 */ /* 0x000fc4000f8e00ff */
[----:B------:R-:W-:Y:S02]  /*11b0*/  IMAD.U32 R11, RZ, RZ, UR7 ;  /* 0x00000007ff0b7e24 */ /* 0x000fe4000f8e00ff */
[----:B------:R-:W-:Y:S02]  /*11c0*/  IMAD.MOV.U32 R8, RZ, RZ, 0x1e1 ;  /* 0x000001e1ff087424 */ /* 0x000fe400078e00ff */
[----:B------:R-:W-:Y:S02]  /*11d0*/  IMAD.MOV.U32 R12, RZ, RZ, 0x1 ;  /* 0x00000001ff0c7424 */ /* 0x000fe400078e00ff */
[----:B0-----:R-:W-:-:S07]  /*11e0*/  IMAD.MOV.U32 R13, RZ, RZ, RZ ;  /* 0x000000ffff0d7224 */ /* 0x001fce00078e00ff */
[----:B------:R-:W-:-:S07]  /*11f0*/  LEPC R20, `(.L_x_14) ;  /* 0x000000001014794e */ /* 0x000fce0000000000 */
[----:B-1---5:R-:W-:Y:S05]  /*1200*/  CALL.ABS.NOINC R14 ;  /* 0x000000000e007343 */ /* 0x022fea0003c00000 */
.L_x_14:
[----:B------:R-:W-:-:S13]  /*1210*/  ISETP.NE.AND P0, PT, R62, 0x3, PT ;  /* 0x000000033e00780c */ /* 0x000fda0003f05270 */
[----:B------:R-:W-:Y:S05]  /*1220*/  @!P0 BRA `(.L_x_15) ;  /* 0x0000000000048947 */ /* 0x000fea0003800000 */
[----:B------:R-:W-:Y:S01]  /*1230*/  BPT.TRAP 0x1 ;  /* 0x000000040000795c */ /* 0x000fe20000300000 */
.L_x_15:
[----:B------:R-:W-:Y:S02]  /*1240*/  IMAD.U32 R3, RZ, RZ, UR39 ;  /* 0x00000027ff037e24 */ /* 0x000fe4000f8e00ff */
[----:B------:R-:W-:-:S03]  /*1250*/  IMAD.U32 R0, RZ, RZ, UR38 ;  /* 0x00000026ff007e24 */ /* 0x000fc6000f8e00ff */
[----:B------:R-:W-:Y:S02]  /*1260*/  LEA R3, R3, UR42, 0x3 ;  /* 0x0000002a03037c11 */ /* 0x000fe4000f8e18ff */
[----:B------:R-:W-:-:S04]  /*1270*/  SHF.L.U32 R0, R0, 0x1f, RZ ;  /* 0x0000001f00007819 */ /* 0x000fc800000006ff */
[----:B------:R2:W3:Y:S01]  /*1280*/  SYNCS.PHASECHK.TRANS64.TRYWAIT P1, [R3+URZ], R0 ;  /* 0x00000000030075a7 */ /* 0x0004e2000802017f */
[----:B------:R-:W-:Y:S05]  /*1290*/  @!P0 BRA `(.L_x_16) ;  /* 0x0000000000048947 */ /* 0x000fea0003800000 */
[----:B------:R-:W-:Y:S01]  /*12a0*/  BPT.TRAP 0x1 ;  /* 0x000000040000795c */ /* 0x000fe20000300000 */
.L_x_16:
[----:B---3--:R-:W-:Y:S05]  /*12b0*/  @P1 BRA `(.L_x_17) ;  /* 0x0000000000081947 */ /* 0x008fea0003800000 */
[----:B------:R-:W3:Y:S02]  /*12c0*/  SYNCS.PHASECHK.TRANS64.TRYWAIT P1, [R3+URZ], R0 ;  /* 0x00000000030075a7 */ /* 0x000ee4000802017f */
[----:B---3--:R-:W-:Y:S05]  /*12d0*/  @!P1 BRA `(.L_x_18) ;  /* 0x0000004400b49947 */ /* 0x008fea0003800000 */
.L_x_17:
[----:B------:R-:W-:-:S04]  /*12e0*/  UISETP.LT.AND UP0, UPT, UR40, 0x1, UPT ;  /* 0x000000012800788c */ /* 0x000fc8000bf01270 */
[----:B------:R-:W-:-:S04]  /*12f0*/  USEL UR4, UR40, 0x1, UP0 ;  /* 0x0000000128047887 */ /* 0x000fc80008000000 */
[----:B------:R-:W-:-:S06]  /*1300*/  UIADD3 UR4, UR40, -UR4, URZ ;  /* 0x8000000428047290 */ /* 0x000fcc000fffe03f */
[----:B--23--:R-:W-:Y:S01]  /*1310*/  IMAD.U32 R0, RZ, RZ, UR4 ;  /* 0x00000004ff007e24 */ /* 0x00cfe2000f8e00ff */
[----:B------:R-:W-:Y:S05]  /*1320*/  WARPSYNC.ALL ;  /* 0x0000000000007948 */ /* 0x000fea0003800000 */
[----:B------:R-:W-:Y:S01]  /*1330*/  ISETP.GE.AND P1, PT, R0, 0x1, PT ;  /* 0x000000010000780c */ /* 0x000fe20003f26270 */
[----:B------:R-:W-:Y:S01]  /*1340*/  UIADD3 UR4, UR42, 0x24180, URZ ;  /* 0x000241802a047890 */ /* 0x000fe2000fffe03f */
[----:B------:R-:W-:Y:S01]  /*1350*/  WARPGROUP.ARRIVE ;  /* 0x00000000000079c5 */ /* 0x000fe20000000000 */
[----:B------:R-:W-:Y:S01]  /*1360*/  UMOV UR9, 0x40000040 ;  /* 0x4000004000097882 */ /* 0x000fe20000000000 */
[----:B------:R-:W-:Y:S01]  /*1370*/  UMOV UR11, 0x40000040 ;  /* 0x40000040000b7882 */ /* 0x000fe20000000000 */
[----:B------:R-:W-:-:S04]  /*1380*/  USHF.R.U32.HI UR4, URZ, 0x4, UR4 ;  /* 0x000000043f047899 */ /* 0x000fc80008011604 */
[----:B------:R-:W-:Y:S02]  /*1390*/  ULOP3.LUT UR5, UR4, 0x3fff, URZ, 0xc0, !UPT ;  /* 0x00003fff04057892 */ /* 0x000fe4000f8ec03f */
[----:B------:R-:W-:Y:S02]  /*13a0*/  ULOP3.LUT UR4, UR41, 0x10000, URZ, 0xfc, !UPT ;  /* 0x0001000029047892 */ /* 0x000fe4000f8efc3f */
[----:B------:R-:W-:Y:S02]  /*13b0*/  ULOP3.LUT UR5, UR5, 0x10000, URZ, 0xfc, !UPT ;  /* 0x0001000005057892 */ /* 0x000fe4000f8efc3f */
[----:B------:R-:W-:Y:S02]  /*13c0*/  ULEA UR6, UR39, UR4, 0xa ;  /* 0x0000000427067291 */ /* 0x000fe4000f8e503f */
[----:B------:R-:W-:-:S05]  /*13d0*/  ULEA UR7, UR39, UR5, 0x9 ;  /* 0x0000000527077291 */ /* 0x000fca000f8e483f */
[----:B------:R-:W-:Y:S02]  /*13e0*/  UMOV UR8, UR6 ;  /* 0x0000000600087c82 */ /* 0x000fe40008000000 */
[----:B------:R-:W-:Y:S02]  /*13f0*/  UMOV UR10, UR7 ;  /* 0x00000007000a7c82 */ /* 0x000fe40008000000 */
[----:B------:R-:W-:Y:S01]  /*1400*/  HGMMA.64x64x8.F32.TF32 R24, gdesc[UR8], RZ, !UPT, gsb0 ;  /* 0x04e00000081879f0 */ /* 0x000fe2000c0028ff */
[----:B------:R-:W-:Y:S02]  /*1410*/  UIADD3 UR8, UR6, 0x2, URZ ;  /* 0x0000000206087890 */ /* 0x000fe4000fffe03f */
[----:B------:R-:W-:Y:S01]  /*1420*/  UIADD3 UR10, UR7, 0x2, URZ ;  /* 0x00000002070a7890 */ /* 0x000fe2000fffe03f */
[----:B------:R-:W-:Y:S01]  /*1430*/  UMOV UR9, 0x40000040 ;  /* 0x4000004000097882 */ /* 0x000fe20000000000 */
[----:B------:R-:W-:Y:S01]  /*1440*/  UMOV UR11, 0x40000040 ;  /* 0x40000040000b7882 */ /* 0x000fe20000000000 */
[----:B------:R-:W-:-:S02]  /*1450*/  WARPGROUP.DEPBAR.LE gsb0, 0x0 ;  /* 0x00008000000079c5 */ /* 0x000fc40000010000 */
[----:B------:R-:W-:-:S06]  /*1460*/  WARPGROUP.ARRIVE ;  /* 0x00000000000079c5 */ /* 0x000fcc0000000000 */
[----:B------:R-:W-:Y:S01]  /*1470*/  HGMMA.64x64x8.F32.TF32 R24, gdesc[UR8], R24, gsb0 ;  /* 0x04e00000081879f0 */ /* 0x000fe20008002818 */
[----:B------:R-:W-:Y:S02]  /*1480*/  UIADD3 UR8, UR6, 0x4, URZ ;  /* 0x0000000406087890 */ /* 0x000fe4000fffe03f */
[----:B------:R-:W-:Y:S01]  /*1490*/  UIADD3 UR10, UR7, 0x4, URZ ;  /* 0x00000004070a7890 */ /* 0x000fe2000fffe03f */
[----:B------:R-:W-:Y:S01]  /*14a0*/  UMOV UR9, 0x40000040 ;  /* 0x4000004000097882 */ /* 0x000fe20000000000 */
[----:B------:R-:W-:Y:S01]  /*14b0*/  UMOV UR11, 0x40000040 ;  /* 0x40000040000b7882 */ /* 0x000fe20000000000 */
[----:B------:R-:W-:Y:S02]  /*14c0*/  WARPGROUP.DEPBAR.LE gsb0, 0x0 ;  /* 0x00008000000079c5 */ /* 0x000fe40000010000 */
        /* <DEDUP_REMOVED lines=8> */
[----:B------:R-:W-:Y:S03]  /*1550*/  HGMMA.64x64x8.F32.TF32 R24, gdesc[UR8], R24, gsb0 ;  /* 0x04e00000081879f0 */ /* 0x000fe60008002818 */
[----:B------:R-:W-:Y:S02]  /*1560*/  WARPGROUP.DEPBAR.LE gsb0, 0x0 ;  /* 0x00008000000079c5 */ /* 0x000fe40000010000 */
[----:B------:R-:W-:Y:S05]  /*1570*/  @!P1 BRA `(.L_x_19) ;  /* 0x0000000400189947 */ /* 0x000fea0003800000 */
[----:B------:R-:W-:-:S04]  /*1580*/  UIADD3 UR6, UR39, 0x1, URZ ;  /* 0x0000000127067890 */ /* 0x000fc8000fffe03f */
[----:B------:R-:W-:-:S04]  /*1590*/  UISETP.NE.AND UP0, UPT, UR6, 0x9, UPT ;  /* 0x000000090600788c */ /* 0x000fc8000bf05270 */
[----:B------:R-:W-:Y:S02]  /*15a0*/  USEL UR7, URZ, 0x1, UP0 ;  /* 0x000000013f077887 */ /* 0x000fe40008000000 */
[----:B------:R-:W-:Y:S02]  /*15b0*/  USEL UR6, UR6, URZ, UP0 ;  /* 0x0000003f06067287 */ /* 0x000fe40008000000 */
[----:B------:R-:W-:-:S06]  /*15c0*/  ULOP3.LUT UR7, UR38, UR7, URZ, 0x3c, !UPT ;  /* 0x0000000726077292 */ /* 0x000fcc000f8e3c3f */
[----:B01----:R-:W-:Y:S01]  /*15d0*/  IMAD.U32 R5, RZ, RZ, UR7 ;  /* 0x00000007ff057e24 */ /* 0x003fe2000f8e00ff */
[----:B------:R-:W-:-:S06]  /*15e0*/  UMOV UR7, UR39 ;  /* 0x0000002700077c82 */ /* 0x000fcc0008000000 */
.L_x_26:
[----:B01----:R-:W-:Y:S05]  /*15f0*/  @!P0 BRA `(.L_x_20) ;  /* 0x0000000000048947 */ /* 0x003fea0003800000 */
[----:B------:R-:W-:Y:S01]  /*1600*/  BPT.TRAP 0x1 ;  /* 0x000000040000795c */ /* 0x000fe20000300000 */
.L_x_20:
[----:B------:R-:W0:Y:S01]  /*1610*/  S2UR UR9, SR_CgaCtaId ;  /* 0x00000000000979c3 */ /* 0x000e220000008800 */
[----:B------:R-:W-:Y:S01]  /*1620*/  UMOV UR8, 0x400 ;  /* 0x0000040000087882 */ /* 0x000fe20000000000 */
[----:B------:R-:W-:Y:S01]  /*1630*/  SHF.L.U32 R3, R5, 0x1f, RZ ;  /* 0x0000001f05037819 */ /* 0x000fe200000006ff */
[----:B0-----:R-:W-:-:S04]  /*1640*/  ULEA UR14, UR9, UR8, 0x18 ;  /* 0x00000008090e7291 */ /* 0x001fc8000f8ec03f */
[----:B------:R-:W-:-:S09]  /*1650*/  ULEA UR8, UR6, UR14, 0x3 ;  /* 0x0000000e06087291 */ /* 0x000fd2000f8e183f */
[----:B------:R0:W1:Y:S01]  /*1660*/  SYNCS.PHASECHK.TRANS64.TRYWAIT P1, [UR8], R3 ;  /* 0x00000003ff0075a7 */ /* 0x0000620008020148 */
[----:B------:R-:W-:Y:S05]  /*1670*/  @!P0 BRA `(.L_x_21) ;  /* 0x0000000000048947 */ /* 0x000fea0003800000 */
[----:B------:R-:W-:Y:S01]  /*1680*/  BPT.TRAP 0x1 ;  /* 0x000000040000795c */ /* 0x000fe20000300000 */
.L_x_21:
[----:B-1----:R-:W-:Y:S05]  /*1690*/  @P1 BRA `(.L_x_22) ;  /* 0x0000000000081947 */ /* 0x002fea0003800000 */
[----:B------:R-:W1:Y:S02]  /*16a0*/  SYNCS.PHASECHK.TRANS64.TRYWAIT P1, [UR8], R3 ;  /* 0x00000003ff0075a7 */ /* 0x000e640008020148 */
[----:B-1----:R-:W-:Y:S05]  /*16b0*/  @!P1 BRA `(.L_x_23) ;  /* 0x0000004000d09947 */ /* 0x002fea0003800000 */
.L_x_22:
[----:B------:R-:W-:Y:S01]  /*16c0*/  ULEA UR12, UR6, UR4, 0xa ;  /* 0x00000004060c7291 */ /* 0x000fe2000f8e503f */
[----:B------:R-:W-:Y:S01]  /*16d0*/  WARPGROUP.ARRIVE ;  /* 0x00000000000079c5 */ /* 0x000fe20000000000 */
[----:B------:R-:W-:Y:S01]  /*16e0*/  ULEA UR13, UR6, UR5, 0x9 ;  /* 0x00000005060d7291 */ /* 0x000fe2000f8e483f */
[----:B------:R-:W-:Y:S01]  /*16f0*/  UMOV UR9, 0x40000040 ;  /* 0x4000004000097882 */ /* 0x000fe20000000000 */
[----:B------:R-:W-:-:S03]  /*1700*/  UMOV UR11, 0x40000040 ;  /* 0x40000040000b7882 */ /* 0x000fc60000000000 */
[----:B------:R-:W-:Y:S02]  /*1710*/  UMOV UR8, UR12 ;  /* 0x0000000c00087c82 */ /* 0x000fe40008000000 */
[----:B------:R-:W-:Y:S02]  /*1720*/  UMOV UR10, UR13 ;  /* 0x0000000d000a7c82 */ /* 0x000fe40008000000 */
[----:B------:R-:W-:Y:S01]  /*1730*/  HGMMA.64x64x8.F32.TF32 R24, gdesc[UR8], R24, gsb0 ;  /* 0x04e00000081879f0 */ /* 0x000fe20008002818 */
        /* <DEDUP_REMOVED lines=23> */
[----:B------:R-:W-:Y:S01]  /*18b0*/  BPT.TRAP 0x1 ;  /* 0x000000040000795c */ /* 0x000fe20000300000 */
.L_x_24:
[----:B------:R-:W-:Y:S01]  /*18c0*/  ULEA UR8, UR7, UR14, 0x3 ;  /* 0x0000000e07087291 */ /* 0x000fe2000f8e183f */
[----:B------:R-:W-:-:S03]  /*18d0*/  ISETP.GT.U32.AND P1, PT, R19, 0x1, PT ;  /* 0x000000011300780c */ /* 0x000fc60003f24070 */
[----:B------:R-:W-:-:S04]  /*18e0*/  UIADD3 UR8, UR8, 0x48, URZ ;  /* 0x0000004808087890 */ /* 0x000fc8000fffe03f */
[----:B------:R-:W-:-:S09]  /*18f0*/  UPRMT UR8, URZ, 0x654, UR8 ;  /* 0x000006543f087896 */ /* 0x000fd20008000008 */
[----:B------:R-:W-:Y:S01]  /*1900*/  SYNCS.ARRIVE.TRANS64.RED.A1T0 RZ, [UR8], RZ ;  /* 0x000000ffffff79a7 */ /* 0x000fe20008100408 */
[----:B------:R-:W-:Y:S05]  /*1910*/  @P1 BRA `(.L_x_25) ;  /* 0x0000000000041947 */ /* 0x000fea0003800000 */
[----:B------:R-:W-:Y:S01]  /*1920*/  BPT.TRAP 0x1 ;  /* 0x000000040000795c */ /* 0x000fe20000300000 */
.L_x_25:
[----:B------:R-:W-:Y:S01]  /*1930*/  UIADD3 UR6, UR6, 0x1, URZ ;  /* 0x0000000106067890 */ /* 0x000fe2000fffe03f */
[C---:B------:R-:W-:Y:S01]  /*1940*/  ISETP.GT.AND P1, PT, R0.reuse, 0x1, PT ;  /* 0x000000010000780c */ /* 0x040fe20003f24270 */
[----:B------:R-:W-:Y:S01]  /*1950*/  UIADD3 UR7, UR7, 0x1, URZ ;  /* 0x0000000107077890 */ /* 0x000fe2000fffe03f */
[----:B------:R-:W-:Y:S01]  /*1960*/  VIADD R0, R0, 0xffffffff ;  /* 0xffffffff00007836 */ /* 0x000fe20000000000 */
[----:B------:R-:W-:Y:S02]  /*1970*/  UISETP.NE.AND UP0, UPT, UR6, 0x9, UPT ;  /* 0x000000090600788c */ /* 0x000fe4000bf05270 */
[----:B------:R-:W-:Y:S02]  /*1980*/  UISETP.NE.AND UP1, UPT, UR7, 0x9, UPT ;  /* 0x000000090700788c */ /* 0x000fe4000bf25270 */
[----:B------:R-:W-:Y:S02]  /*1990*/  USEL UR8, URZ, 0x1, UP0 ;  /* 0x000000013f087887 */ /* 0x000fe40008000000 */
[----:B------:R-:W-:-:S02]  /*19a0*/  USEL UR6, UR6, URZ, UP0 ;  /* 0x0000003f06067287 */ /* 0x000fc40008000000 */
[----:B------:R-:W-:Y:S02]  /*19b0*/  USEL UR7, UR7, URZ, UP1 ;  /* 0x0000003f07077287 */ /* 0x000fe40008800000 */
[----:B------:R-:W-:Y:S01]  /*19c0*/  LOP3.LUT R5, R5, UR8, RZ, 0x3c, !PT ;  /* 0x0000000805057c12 */ /* 0x000fe2000f8e3cff */
[----:B------:R-:W-:Y:S09]  /*19d0*/  @P1 BRA `(.L_x_26) ;  /* 0xfffffffc00041947 */ /* 0x000ff2000383ffff */
.L_x_19:
[----:B------:R-:W2:Y:S02]  /*19e0*/  LDC R0, c[0x0][0x28c] ;  /* 0x0000a300ff007b82 */ /* 0x000ea40000000800 */
[----:B--2---:R-:W-:-:S13]  /*19f0*/  ISETP.GE.AND P1, PT, R0, 0x1, PT ;  /* 0x000000010000780c */ /* 0x004fda0003f26270 */
[----:B------:R-:W-:Y:S05]  /*1a00*/  @!P1 BRA `(.L_x_27) ;  /* 0x0000000000489947 */ /* 0x000fea0003800000 */
[----:B------:R-:W-:Y:S05]  /*1a10*/  @!P0 BRA `(.L_x_28) ;  /* 0x0000000000048947 */ /* 0x000fea0003800000 */
[----:B------:R-:W-:Y:S01]  /*1a20*/  BPT.TRAP 0x1 ;  /* 0x000000040000795c */ /* 0x000fe20000300000 */
.L_x_28:
[----:B------:R-:W2:Y:S01]  /*1a30*/  S2UR UR7, SR_CgaCtaId ;  /* 0x00000000000779c3 */ /* 0x000ea20000008800 */
[----:B------:R-:W-:Y:S01]  /*1a40*/  UISETP.LT.AND UP0, UPT, UR40, 0x1, UPT ;  /* 0x000000012800788c */ /* 0x000fe2000bf01270 */
[----:B------:R-:W-:-:S03]  /*1a50*/  ISETP.GT.U32.AND P0, PT, R19, 0x1, PT ;  /* 0x000000011300780c */ /* 0x000fc60003f04070 */
[----:B------:R-:W-:-:S04]  /*1a60*/  USEL UR6, UR40, 0x1, UP0 ;  /* 0x0000000128067887 */ /* 0x000fc80008000000 */
[----:B------:R-:W-:-:S04]  /*1a70*/  UIADD3 UR6, UR39, UR40, -UR6 ;  /* 0x0000002827067290 */ /* 0x000fc8000fffe806 */
[----:B------:R-:W-:-:S04]  /*1a80*/  UIMAD.WIDE.U32 UR4, UR6, 0x38e38e39, URZ ;  /* 0x38e38e39060478a5 */ /* 0x000fc8000f8e003f */
[----:B------:R-:W-:-:S03]  /*1a90*/  USHF.R.U32.HI UR4, URZ, 0x1, UR5 ;  /* 0x000000013f047899 */ /* 0x000fc60008011605 */
[----:B------:R-:W-:Y:S01]  /*1aa0*/  UMOV UR5, 0x400 ;  /* 0x0000040000057882 */ /* 0x000fe20000000000 */
[----:B------:R-:W-:Y:S02]  /*1ab0*/  UIMAD UR6, UR4, -0x9, UR6 ;  /* 0xfffffff7040678a4 */ /* 0x000fe4000f8e0206 */
[----:B--2---:R-:W-:-:S04]  /*1ac0*/  ULEA UR5, UR7, UR5, 0x18 ;  /* 0x0000000507057291 */ /* 0x004fc8000f8ec03f */
[----:B------:R-:W-:-:S04]  /*1ad0*/  ULEA UR6, UR6, UR5, 0x3 ;  /* 0x0000000506067291 */ /* 0x000fc8000f8e183f */
[----:B------:R-:W-:-:S04]  /*1ae0*/  UIADD3 UR6, UR6, 0x48, URZ ;  /* 0x0000004806067890 */ /* 0x000fc8000fffe03f */
[----:B------:R-:W-:-:S09]  /*1af0*/  UPRMT UR6, URZ, 0x654, UR6 ;  /* 0x000006543f067896 */ /* 0x000fd20008000006 */
[----:B------:R-:W-:Y:S01]  /*1b00*/  SYNCS.ARRIVE.TRANS64.RED.A1T0 RZ, [UR6], RZ ;  /* 0x000000ffffff79a7 */ /* 0x000fe20008100406 */
[----:B------:R-:W-:Y:S05]  /*1b10*/  @P0 BRA `(.L_x_27) ;  /* 0x0000000000040947 */ /* 0x000fea0003800000 */
[----:B------:R-:W-:Y:S01]  /*1b20*/  BPT.TRAP 0x1 ;  /* 0x000000040000795c */ /* 0x000fe20000300000 */
.L_x_27:
[----:B------:R-:W2:Y:S01]  /*1b30*/  LDC R6, c[0x0][0x288] ;  /* 0x0000a200ff067b82 */ /* 0x000ea20000000800 */
[----:B------:R-:W-:Y:S01]  /*1b40*/  LOP3.LUT R0, R22, 0x1, RZ, 0xc0, !PT ;  /* 0x0000000116007812 */ /* 0x000fe200078ec0ff */
[----:B------:R-:W-:Y:S01]  /*1b50*/  IMAD.SHL.U32 R59, R59, 0x40, RZ ;  /* 0x000000403b3b7824 */ /* 0x000fe200078e00ff */
[----:B01----:R-:W-:Y:S01]  /*1b60*/  SHF.R.U32.HI R3, RZ, 0x2, R18 ;  /* 0x00000002ff037819 */ /* 0x003fe20000011612 */
[----:B------:R-:W-:Y:S01]  /*1b70*/  UIADD3 UR39, UR40, UR39, URZ ;  /* 0x0000002728277290 */ /* 0x000fe2000fffe03f */
[----:B------:R-:W-:Y:S01]  /*1b80*/  LOP3.LUT R4, R18, 0x60, RZ, 0xc0, !PT ;  /* 0x0000006012047812 */ /* 0x000fe200078ec0ff */
[----:B------:R-:W-:Y:S01]  /*1b90*/  IMAD.SHL.U32 R8, R0, 0x40, RZ ;  /* 0x0000004000087824 */ /* 0x000fe200078e00ff */
[----:B------:R-:W-:Y:S01]  /*1ba0*/  LOP3.LUT R5, R18, 0x3, RZ, 0xc0, !PT ;  /* 0x0000000312057812 */ /* 0x000fe200078ec0ff */
[----:B------:R-:W-:Y:S01]  /*1bb0*/  UISETP.GT.U32.AND UP0, UPT, UR39, 0x8, UPT ;  /* 0x000000082700788c */ /* 0x000fe2000bf04070 */
[----:B------:R-:W-:Y:S01]  /*1bc0*/  LOP3.LUT R3, R3, 0x7, RZ, 0xc0, !PT ;  /* 0x0000000703037812 */ /* 0x000fe200078ec0ff */
[----:B------:R-:W-:Y:S01]  /*1bd0*/  ULDC UR7, c[0x0][0x284] ;  /* 0x0000a10000077ab9 */ /* 0x000fe20000000800 */
[----:B------:R-:W-:Y:S01]  /*1be0*/  SHF.R.U32.HI R4, RZ, 0x1, R4 ;  /* 0x00000001ff047819 */ /* 0x000fe20000011604 */
[----:B------:R-:W-:Y:S01]  /*1bf0*/  UISETP.LT.U32.AND UP0, UPT, UR40, 0x9, UP0 ;  /* 0x000000092800788c */ /* 0x000fe20008701070 */
[----:B------:R-:W-:Y:S01]  /*1c00*/  SHF.R.S32.HI R15, RZ, 0x1f, R57 ;  /* 0x0000001fff0f7819 */ /* 0x000fe20000011439 */
[----:B------:R-:W-:Y:S01]  /*1c10*/  UISETP.GE.U32.AND UP1, UPT, UR40, 0x9, UPT ;  /* 0x000000092800788c */ /* 0x000fe2000bf26070 */
[--C-:B------:R-:W-:Y:S01]  /*1c20*/  IADD3 R7, RZ, -R4, -R3.reuse ;  /* 0x80000004ff077210 */ /* 0x100fe20007ffe803 */
[----:B------:R-:W-:Y:S01]  /*1c30*/  ULDC.64 UR8, c[0x0][0x5d0] ;  /* 0x0001740000087ab9 */ /* 0x000fe20000000a00 */
[----:B------:R-:W-:Y:S01]  /*1c40*/  LOP3.LUT R3, R8, 0x40, R3, 0xe2, !PT ;  /* 0x0000004008037812 */ /* 0x000fe200078ee203 */
[----:B------:R-:W-:Y:S01]  /*1c50*/  IMAD.SHL.U32 R8, R18, 0x2, RZ ;  /* 0x0000000212087824 */ /* 0x000fe200078e00ff */
[----:B------:R-:W-:Y:S01]  /*1c60*/  UIMAD.WIDE.U32 UR4, UR39, 0x38e38e39, URZ ;  /* 0x38e38e39270478a5 */ /* 0x000fe2000f8e003f */
[----:B------:R-:W-:Y:S01]  /*1c70*/  IMAD.WIDE R10, R58, 0x80, RZ ;  /* 0x000000803a0a7825 */ /* 0x000fe200078e02ff */
[----:B------:R-:W-:-:S02]  /*1c80*/  USEL UR6, URZ, 0x1, !UP0 ;  /* 0x000000013f067887 */ /* 0x000fc4000c000000 */
[----:B------:R-:W-:Y:S01]  /*1c90*/  LOP3.LUT R8, R59, 0x6, R8, 0xf8, !PT ;  /* 0x000000063b087812 */ /* 0x000fe200078ef808 */
[----:B--2---:R-:W-:Y:S01]  /*1ca0*/  IMAD R12, R5, -0x2, R6 ;  /* 0xfffffffe050c7824 */ /* 0x004fe200078e0206 */
[----:B------:R-:W-:Y:S01]  /*1cb0*/  ISETP.GE.AND P0, PT, R59, R6, PT ;  /* 0x000000063b00720c */ /* 0x000fe20003f06270 */
[----:B------:R-:W-:Y:S01]  /*1cc0*/  IMAD.SHL.U32 R5, R58, 0x80, RZ ;  /* 0x000000803a057824 */ /* 0x000fe200078e00ff */
[----:B------:R-:W-:Y:S01]  /*1cd0*/  SHF.R.S32.HI R9, RZ, 0x1f, R8 ;  /* 0x0000001fff097819 */ /* 0x000fe20000011408 */
[----:B------:R-:W-:Y:S01]  /*1ce0*/  IMAD R6, R15, UR8, RZ ;  /* 0x000000080f067c24 */ /* 0x000fe2000f8e02ff */
[----:B------:R-:W-:Y:S01]  /*1cf0*/  USHF.R.U32.HI UR4, URZ, 0x1, UR5 ;  /* 0x000000013f047899 */ /* 0x000fe20008011605 */
[----:B------:R-:W-:Y:S01]  /*1d00*/  IMAD R0, R0, -0x40, R7 ;  /* 0xffffffc000007824 */ /* 0x000fe200078e0207 */
[----:B------:R-:W-:Y:S01]  /*1d10*/  ISETP.GE.OR P0, PT, R5, UR7, P0 ;  /* 0x0000000705007c0c */ /* 0x000fe20008706670 */
[----:B------:R-:W-:Y:S01]  /*1d20*/  ULOP3.LUT UR38, UR38, UR6, URZ, 0x3c, !UPT ;  /* 0x0000000626267292 */ /* 0x000fe2000f8e3c3f */
[C---:B------:R-:W-:Y:S01]  /*1d30*/  IMAD R13, R57.reuse, UR9, R6 ;  /* 0x00000009390d7c24 */ /* 0x040fe2000f8e0206 */
[----:B------:R-:W-:Y:S01]  /*1d40*/  LOP3.LUT R71, R10, R3, R4, 0xfe, !PT ;  /* 0x000000030a477212 */ /* 0x000fe200078efe04 */
[----:B------:R-:W-:Y:S01]  /*1d50*/  IMAD.WIDE.U32 R6, R57, UR8, R8 ;  /* 0x0000000839067c25 */ /* 0x000fe2000f8e0008 */
[----:B------:R-:W-:Y:S01]  /*1d60*/  UIMAD UR39, UR4, -0x9, UR39 ;  /* 0xfffffff7042778a4 */ /* 0x000fe2000f8e0227 */
[----:B------:R-:W-:Y:S01]  /*1d70*/  IADD3 R3, -R5, UR7, R0 ;  /* 0x0000000705037c10 */ /* 0x000fe2000fffe100 */
[----:B------:R-:W-:Y:S01]  /*1d80*/  @UP1 ULOP3.LUT UR38, UR38, 0x1, UR4, 0x78, !UPT ;  /* 0x0000000126261892 */ /* 0x000fe2000f8e7804 */
[----:B------:R-:W-:-:S02]  /*1d90*/  IMAD.IADD R7, R7, 0x1, R13 ;  /* 0x0000000107077824 */ /* 0x000fc400078e020d */
[----:B------:R-:W-:Y:S02]  /*1da0*/  IMAD.IADD R4, R12, 0x1, -R59 ;  /* 0x000000010c047824 */ /* 0x000fe400078e0a3b */
[----:B------:R-:W-:Y:S01]  /*1db0*/  IMAD.MOV.U32 R0, RZ, RZ, -0x1 ;  /* 0xffffffffff007424 */ /* 0x000fe200078e00ff */
[----:B------:R-:W-:Y:S06]  /*1dc0*/  @P0 BRA `(.L_x_29) ;  /* 0x0000001c000c0947 */ /* 0x000fec0003800000 */
[----:B------:R-:W0:Y:S01]  /*1dd0*/  LDC.64 R64, c[0x0][0x5c8] ;  /* 0x00017200ff407b82 */ /* 0x000e220000000a00 */
[----:B-----5:R-:W-:Y:S01]  /*1de0*/  FSETP.NEU.AND P1, PT, R56, RZ, PT ;  /* 0x000000ff3800720b */ /* 0x020fe20003f2d000 */
[----:B------:R-:W-:Y:S01]  /*1df0*/  BSSY B0, `(.L_x_29) ;  /* 0x00001c0000007945 */ /* 0x000fe20003800000 */
[----:B------:R-:W-:-:S04]  /*1e00*/  ISETP.GT.AND P0, PT, R4, RZ, PT ;  /* 0x000000ff0400720c */ /* 0x000fc80003f04270 */
[----:B------:R-:W-:Y:S01]  /*1e10*/  ISETP.GT.AND P4, PT, R3, RZ, P0 ;  /* 0x000000ff0300720c */ /* 0x000fe20000784270 */
[-C--:B0-----:R-:W-:Y:S02]  /*1e20*/  IMAD R12, R11, R64.reuse, RZ ;  /* 0x000000400b0c7224 */ /* 0x081fe400078e02ff */
[----:B------:R-:W-:-:S04]  /*1e30*/  IMAD.WIDE.U32 R58, R71, R64, R6 ;  /* 0x00000040473a7225 */ /* 0x000fc800078e0006 */
[----:B------:R-:W-:-:S04]  /*1e40*/  IMAD R5, R71, R65, R12 ;  /* 0x0000004147057224 */ /* 0x000fc800078e020c */
[----:B------:R-:W-:Y:S01]  /*1e50*/  IMAD.IADD R73, R59, 0x1, R5 ;  /* 0x000000013b497824 */ /* 0x000fe200078e0205 */
[----:B------:R-:W-:Y:S06]  /*1e60*/  @!P1 BRA `(.L_x_30) ;  /* 0x0000001000e09947 */ /* 0x000fec0003800000 */
[----:B------:R-:W0:Y:S01]  /*1e70*/  LDC.64 R66, c[0x0][0x5b8] ;  /* 0x00016e00ff427b82 */ /* 0x000e220000000a00 */
[----:B------:R-:W-:-:S07]  /*1e80*/  ULDC.64 UR4, c[0x0][0x5c0] ;  /* 0x0001700000047ab9 */ /* 0x000fce0000000a00 */
[----:B------:R-:W1:Y:S08]  /*1e90*/  LDC.64 R60, c[0x0][0x5b0] ;  /* 0x00016c00ff3c7b82 */ /* 0x000e700000000a00 */
[----:B------:R-:W2:Y:S01]  /*1ea0*/  LDC.64 R68, c[0x0][0x5a8] ;  /* 0x00016a00ff447b82 */ /* 0x000ea20000000a00 */
[-C--:B0-----:R-:W-:Y:S02]  /*1eb0*/  IMAD R6, R15, R66.reuse, RZ ;  /* 0x000000420f067224 */ /* 0x081fe400078e02ff */
[----:B------:R-:W-:-:S04]  /*1ec0*/  IMAD.WIDE.U32 R12, R57, R66, R8 ;  /* 0x00000042390c7225 */ /* 0x000fc800078e0008 */
[----:B------:R-:W-:Y:S02]  /*1ed0*/  IMAD R59, R57, R67, R6 ;  /* 0x00000043393b7224 */ /* 0x000fe400078e0206 */
[-C--:B-1----:R-:W-:Y:S02]  /*1ee0*/  IMAD R10, R11, R60.reuse, RZ ;  /* 0x0000003c0b0a7224 */ /* 0x082fe400078e02ff */
[----:B------:R-:W-:Y:S02]  /*1ef0*/  IMAD.IADD R13, R13, 0x1, R59 ;  /* 0x000000010d0d7824 */ /* 0x000fe400078e023b */
[C---:B------:R-:W-:Y:S02]  /*1f00*/  IMAD R63, R71.reuse, R61, R10 ;  /* 0x0000003d473f7224 */ /* 0x040fe400078e020a */
[----:B------:R-:W-:-:S04]  /*1f10*/  IMAD.WIDE.U32 R6, R71, R60, R12 ;  /* 0x0000003c47067225 */ /* 0x000fc800078e000c */
[----:B------:R-:W-:Y:S01]  /*1f20*/  IMAD.IADD R5, R7, 0x1, R63 ;  /* 0x0000000107057824 */ /* 0x000fe200078e023f */
[----:B--2---:R-:W-:-:S04]  /*1f30*/  LEA R14, P1, R6, R68, 0x2 ;  /* 0x00000044060e7211 */ /* 0x004fc800078210ff */
[----:B------:R-:W-:-:S05]  /*1f40*/  LEA.HI.X R15, R6, R69, R5, 0x2, P1 ;  /* 0x00000045060f7211 */ /* 0x000fca00008f1405 */
[----:B------:R0:W2:Y:S01]  /*1f50*/  @P4 LDG.E.LTC128B R5, desc[UR36][R14.64] ;  /* 0x000000240e054981 */ /* 0x0000a2000c1e1920 */
[----:B------:R-:W-:Y:S01]  /*1f60*/  IMAD.WIDE.U32 R6, R71, R60, R8 ;  /* 0x0000003c47067225 */ /* 0x000fe200078e0008 */
[C---:B------:R-:W-:Y:S01]  /*1f70*/  SHF.L.U64.HI R11, R60.reuse, 0x3, R61 ;  /* 0x000000033c0b7819 */ /* 0x040fe2000001023d */
[----:B------:R-:W-:Y:S01]  /*1f80*/  BSSY B1, `(.L_x_31) ;  /* 0x0000016000017945 */ /* 0x000fe20003800000 */
[----:B------:R-:W-:Y:S01]  /*1f90*/  ISETP.GT.AND P0, PT, R3, 0x8, P0 ;  /* 0x000000080300780c */ /* 0x000fe20000704270 */
[----:B------:R-:W-:Y:S02]  /*1fa0*/  IMAD.IADD R7, R63, 0x1, R7 ;  /* 0x000000013f077824 */ /* 0x000fe400078e0207 */
[----:B------:R-:W-:Y:S02]  /*1fb0*/  IMAD.SHL.U32 R10, R60, 0x8, RZ ;  /* 0x000000083c0a7824 */ /* 0x000fe400078e00ff */
[----:B------:R-:W-:-:S04]  /*1fc0*/  IMAD.WIDE.U32 R20, R57, R66, R6 ;  /* 0x0000004239147225 */ /* 0x000fc800078e0006 */
[----:B------:R-:W-:Y:S01]  /*1fd0*/  IMAD.WIDE.U32 R60, R71, R60, R10 ;  /* 0x0000003c473c7225 */ /* 0x000fe200078e000a */
[----:B------:R-:W-:Y:S02]  /*1fe0*/  LEA R10, P1, R58, UR4, 0x2 ;  /* 0x000000043a0a7c11 */ /* 0x000fe4000f8210ff */
[----:B------:R-:W-:Y:S01]  /*1ff0*/  LEA R6, P3, R20, R68, 0x2 ;  /* 0x0000004414067211 */ /* 0x000fe200078610ff */
[----:B0-----:R-:W-:Y:S01]  /*2000*/  IMAD.IADD R14, R59, 0x1, R21 ;  /* 0x000000013b0e7824 */ /* 0x001fe200078e0215 */
[----:B------:R-:W-:Y:S01]  /*2010*/  LEA.HI.X R11, R58, UR5, R73, 0x2, P1 ;  /* 0x000000053a0b7c11 */ /* 0x000fe200088f1449 */
[----:B------:R-:W-:Y:S01]  /*2020*/  IMAD.IADD R63, R63, 0x1, R61 ;  /* 0x000000013f3f7824 */ /* 0x000fe200078e023d */
[----:B------:R-:W-:Y:S02]  /*2030*/  ISETP.GT.AND P1, PT, R4, 0x1, PT ;  /* 0x000000010400780c */ /* 0x000fe40003f24270 */
[----:B------:R-:W-:Y:S01]  /*2040*/  IADD3 R15, P2, R12, R60, RZ ;  /* 0x0000003c0c0f7210 */ /* 0x000fe20007f5e0ff */
[----:B--2---:R-:W-:-:S04]  /*2050*/  FMUL R7, R5, R56 ;  /* 0x0000003805077220 */ /* 0x004fc80000400000 */
[----:B------:R-:W-:Y:S01]  /*2060*/  FFMA R21, R24, R23, R7 ;  /* 0x0000001718157223 */ /* 0x000fe20000000007 */
[----:B------:R-:W-:Y:S01]  /*2070*/  LEA.HI.X R7, R20, R69, R14, 0x2, P3 ;  /* 0x0000004514077211 */ /* 0x000fe200018f140e */
[----:B------:R-:W-:Y:S01]  /*2080*/  IMAD.X R20, R63, 0x1, R13, P2 ;  /* 0x000000013f147824 */ /* 0x000fe200010e060d */
[----:B------:R-:W-:Y:S02]  /*2090*/  LEA R14, P3, R15, R68, 0x2 ;  /* 0x000000440f0e7211 */ /* 0x000fe400078610ff */
[----:B------:R0:W-:Y:S01]  /*20a0*/  @P4 STG.E desc[UR36][R10.64], R21 ;  /* 0x000000150a004986 */ /* 0x0001e2000c101924 */
[----:B------:R-:W-:-:S13]  /*20b0*/  ISETP.GT.AND P4, PT, R3, RZ, P1 ;  /* 0x000000ff0300720c */ /* 0x000fda0000f84270 */
[----:B0-----:R-:W-:Y:S05]  /*20c0*/  @!P4 BRA `(.L_x_32) ;  /* 0x000000000004c947 */ /* 0x001fea0003800000 */
[----:B------:R0:W5:Y:S02]  /*20d0*/  LDG.E.LTC128B R5, desc[UR36][R6.64+0x4] ;  /* 0x0000042406057981 */ /* 0x000164000c1e1920 */
.L_x_32:
[----:B------:R-:W-:Y:S05]  /*20e0*/  BSYNC B1 ;  /* 0x0000000000017941 */ /* 0x000fea0003800000 */
.L_x_31:
[----:B-----5:R-:W-:Y:S01]  /*20f0*/  FMUL R12, R5, R56 ;  /* 0x00000038050c7220 */ /* 0x020fe20000400000 */
[----:B------:R-:W-:-:S03]  /*2100*/  LEA.HI.X R15, R15, R69, R20, 0x2, P3 ;  /* 0x000000450f0f7211 */ /* 0x000fc600018f1414 */
[----:B------:R-:W-:Y:S01]  /*2110*/  FFMA R61, R25, R23, R12 ;  /* 0x00000017193d7223 */ /* 0x000fe2000000000c */
[----:B------:R-:W-:-:S04]  /*2120*/  IMAD.MOV.U32 R25, RZ, RZ, R5 ;  /* 0x000000ffff197224 */ /* 0x000fc800078e0005 */
[----:B------:R1:W-:Y:S04]  /*2130*/  @P4 STG.E desc[UR36][R10.64+0x4], R61 ;  /* 0x0000043d0a004986 */ /* 0x0003e8000c101924 */
[----:B------:R-:W2:Y:S01]  /*2140*/  @P0 LDG.E.LTC128B R25, desc[UR36][R14.64] ;  /* 0x000000240e190981 */ /* 0x000ea2000c1e1920 */
[C---:B------:R-:W-:Y:S01]  /*2150*/  SHF.L.U64.HI R13, R64.reuse, 0x5, R65 ;  /* 0x00000005400d7819 */ /* 0x040fe20000010241 */
[----:B------:R-:W-:Y:S01]  /*2160*/  BSSY B1, `(.L_x_33) ;  /* 0x0000010000017945 */ /* 0x000fe20003800000 */
[----:B------:R-:W-:Y:S02]  /*2170*/  LEA R12, P3, R64, R10, 0x5 ;  /* 0x0000000a400c7211 */ /* 0x000fe400078628ff */
[----:B------:R-:W-:Y:S02]  /*2180*/  IADD3 R20, P2, R8, R60, RZ ;  /* 0x0000003c08147210 */ /* 0x000fe40007f5e0ff */
[----:B------:R-:W-:Y:S01]  /*2190*/  ISETP.GT.AND P1, PT, R3, 0x8, P1 ;  /* 0x000000080300780c */ /* 0x000fe20000f24270 */
[----:B------:R-:W-:-:S02]  /*21a0*/  IMAD.X R13, R13, 0x1, R11, P3 ;  /* 0x000000010d0d7824 */ /* 0x000fc400018e060b */
[----:B------:R-:W-:Y:S01]  /*21b0*/  IMAD.X R21, R9, 0x1, R63, P2 ;  /* 0x0000000109157824 */ /* 0x000fe200010e063f */
[----:B------:R-:W-:Y:S01]  /*21c0*/  ISETP.GT.AND P2, PT, R4, 0x8, PT ;  /* 0x000000080400780c */ /* 0x000fe20003f44270 */
[----:B------:R-:W-:-:S04]  /*21d0*/  IMAD.WIDE.U32 R20, R57, R66, R20 ;  /* 0x0000004239147225 */ /* 0x000fc800078e0014 */
[----:B------:R-:W-:Y:S01]  /*21e0*/  IMAD.IADD R9, R59, 0x1, R21 ;  /* 0x000000013b097824 */ /* 0x000fe200078e0215 */
[----:B------:R-:W-:-:S04]  /*21f0*/  LEA R8, P4, R20, R68, 0x2 ;  /* 0x0000004414087211 */ /* 0x000fc800078810ff */
[----:B------:R-:W-:Y:S01]  /*2200*/  LEA.HI.X R9, R20, R69, R9, 0x2, P4 ;  /* 0x0000004514097211 */ /* 0x000fe200020f1409 */
[----:B--2---:R-:W-:-:S04]  /*2210*/  FMUL R5, R25, R56 ;  /* 0x0000003819057220 */ /* 0x004fc80000400000 */
[----:B------:R-:W-:-:S05]  /*2220*/  FFMA R5, R26, R23, R5 ;  /* 0x000000171a057223 */ /* 0x000fca0000000005 */
[----:B------:R1:W-:Y:S01]  /*2230*/  @P0 STG.E desc[UR36][R12.64], R5 ;  /* 0x000000050c000986 */ /* 0x0003e2000c101924 */
[----:B------:R-:W-:Y:S05]  /*2240*/  @!P1 BRA `(.L_x_34) ;  /* 0x0000000000049947 */ /* 0x000fea0003800000 */
[----:B------:R2:W5:Y:S02]  /*2250*/  LDG.E.LTC128B R25, desc[UR36][R8.64+0x4] ;  /* 0x0000042408197981 */ /* 0x000564000c1e1920 */
.L_x_34:
[----:B------:R-:W-:Y:S05]  /*2260*/  BSYNC B1 ;  /* 0x0000000000017941 */ /* 0x000fea0003800000 */
.L_x_33:
[----:B-----5:R-:W-:Y:S01]  /*2270*/  FMUL R14, R25, R56 ;  /* 0x00000038190e7220 */ /* 0x020fe20000400000 */
[----:B------:R-:W-:Y:S01]  /*2280*/  ISETP.GT.AND P3, PT, R3, RZ, P2 ;  /* 0x000000ff0300720c */ /* 0x000fe20001764270 */
[----:B------:R-:W-:Y:S01]  /*2290*/  BSSY B1, `(.L_x_35) ;  /* 0x0000006000017945 */ /* 0x000fe20003800000 */
[----:B------:R-:W-:Y:S01]  /*22a0*/  ISETP.GT.AND P0, PT, R4, 0x9, PT ;  /* 0x000000090400780c */ /* 0x000fe20003f04270 */
[----:B------:R-:W-:-:S05]  /*22b0*/  FFMA R27, R27, R23, R14 ;  /* 0x000000171b1b7223 */ /* 0x000fca000000000e */
[----:B------:R3:W-:Y:S05]  /*22c0*/  @P1 STG.E desc[UR36][R12.64+0x4], R27 ;  /* 0x0000041b0c001986 */ /* 0x0007ea000c101924 */
[----:B------:R-:W-:Y:S05]  /*22d0*/  @!P3 BRA `(.L_x_36) ;  /* 0x000000000004b947 */ /* 0x000fea0003800000 */
[----:B------:R4:W5:Y:S02]  /*22e0*/  LDG.E.LTC128B R25, desc[UR36][R6.64+0x20] ;  /* 0x0000202406197981 */ /* 0x000964000c1e1920 */
.L_x_36:
[----:B------:R-:W-:Y:S05]  /*22f0*/  BSYNC B1 ;  /* 0x0000000000017941 */ /* 0x000fea0003800000 */
.L_x_35:
[----:B-1---5:R-:W-:Y:S01]  /*2300*/  FMUL R5, R25, R56 ;  /* 0x0000003819057220 */ /* 0x022fe20000400000 */
[----:B------:R-:W-:Y:S01]  /*2310*/  ISETP.GT.AND P1, PT, R3, RZ, P0 ;  /* 0x000000ff0300720c */ /* 0x000fe20000724270 */
[----:B------:R-:W-:Y:S02]  /*2320*/  BSSY B1, `(.L_x_37) ;  /* 0x0000005000017945 */ /* 0x000fe40003800000 */
[----:B------:R-:W-:-:S05]  /*2330*/  FFMA R5, R28, R23, R5 ;  /* 0x000000171c057223 */ /* 0x000fca0000000005 */
[----:B------:R1:W-:Y:S05]  /*2340*/  @P3 STG.E desc[UR36][R10.64+0x20], R5 ;  /* 0x000020050a003986 */ /* 0x0003ea000c101924 */
[----:B------:R-:W-:Y:S05]  /*2350*/  @!P1 BRA `(.L_x_38) ;  /* 0x0000000000049947 */ /* 0x000fea0003800000 */
[----:B------:R0:W5:Y:S02]  /*2360*/  LDG.E.LTC128B R25, desc[UR36][R6.64+0x24] ;  /* 0x0000242406197981 */ /* 0x000164000c1e1920 */
.L_x_38:
[----:B------:R-:W-:Y:S05]  /*2370*/  BSYNC B1 ;  /* 0x0000000000017941 */ /* 0x000fea0003800000 */
.L_x_37:
[----:B-----5:R-:W-:Y:S01]  /*2380*/  FMUL R14, R25, R56 ;  /* 0x00000038190e7220 */ /* 0x020fe20000400000 */
[----:B------:R-:W-:Y:S01]  /*2390*/  ISETP.GT.AND P2, PT, R3, 0x8, P2 ;  /* 0x000000080300780c */ /* 0x000fe20001744270 */
[----:B------:R-:W-:Y:S02]  /*23a0*/  BSSY B1, `(.L_x_39) ;  /* 0x0000005000017945 */ /* 0x000fe40003800000 */
[----:B------:R-:W-:-:S05]  /*23b0*/  FFMA R29, R29, R23, R14 ;  /* 0x000000171d1d7223 */ /* 0x000fca000000000e */
[----:B------:R0:W-:Y:S05]  /*23c0*/  @P1 STG.E desc[UR36][R10.64+0x24], R29 ;  /* 0x0000241d0a001986 */ /* 0x0001ea000c101924 */
[----:B------:R-:W-:Y:S05]  /*23d0*/  @!P2 BRA `(.L_x_40) ;  /* 0x000000000004a947 */ /* 0x000fea0003800000 */
[----:B------:R0:W5:Y:S02]  /*23e0*/  LDG.E.LTC128B R25, desc[UR36][R8.64+0x20] ;  /* 0x0000202408197981 */ /* 0x000164000c1e1920 */
.L_x_40:
[----:B------:R-:W-:Y:S05]  /*23f0*/  BSYNC B1 ;  /* 0x0000000000017941 */ /* 0x000fea0003800000 */
.L_x_39:
[----:B-1---5:R-:W-:Y:S01]  /*2400*/  FMUL R5, R25, R56 ;  /* 0x0000003819057220 */ /* 0x022fe20000400000 */
[----:B------:R-:W-:Y:S01]  /*2410*/  ISETP.GT.AND P0, PT, R3, 0x8, P0 ;  /* 0x000000080300780c */ /* 0x000fe20000704270 */
[----:B------:R-:W-:Y:S01]  /*2420*/  BSSY B1, `(.L_x_41) ;  /* 0x0000006000017945 */ /* 0x000fe20003800000 */
[----:B------:R-:W-:Y:S01]  /*2430*/  ISETP.GT.AND P1, PT, R4, 0x10, PT ;  /* 0x000000100400780c */ /* 0x000fe20003f24270 */
[----:B------:R-:W-:-:S05]  /*2440*/  FFMA R5, R30, R23, R5 ;  /* 0x000000171e057223 */ /* 0x000fca0000000005 */
[----:B------:R1:W-:Y:S05]  /*2450*/  @P2 STG.E desc[UR36][R12.64+0x20], R5 ;  /* 0x000020050c002986 */ /* 0x0003ea000c101924 */
[----:B------:R-:W-:Y:S05]  /*2460*/  @!P0 BRA `(.L_x_42) ;  /* 0x0000000000048947 */ /* 0x000fea0003800000 */
[----:B------:R0:W5:Y:S02]  /*2470*/  LDG.E.LTC128B R25, desc[UR36][R8.64+0x24] ;  /* 0x0000242408197981 */ /* 0x000164000c1e1920 */
.L_x_42:
[----:B------:R-:W-:Y:S05]  /*2480*/  BSYNC B1 ;  /* 0x0000000000017941 */ /* 0x000fea0003800000 */
.L_x_41:
        /* <DEDUP_REMOVED lines=8> */
.L_x_44:
[----:B------:R-:W-:Y:S05]  /*2510*/  BSYNC B1 ;  /* 0x0000000000017941 */ /* 0x000fea0003800000 */
.L_x_43:
[----:B-1---5:R-:W-:Y:S01]  /*2520*/  FMUL R5, R25, R56 ;  /* 0x0000003819057220 */ /* 0x022fe20000400000 */
[----:B------:R-:W-:Y:S01]  /*2530*/  ISETP.GT.AND P0, PT, R3, RZ, P2 ;  /* 0x000000ff0300720c */ /* 0x000fe20001704270 */
[----:B------:R-:W-:Y:S02]  /*2540*/  BSSY B1, `(.L_x_45) ;  /* 0x0000005000017945 */ /* 0x000fe40003800000 */
[----:B------:R-:W-:-:S05]  /*2550*/  FFMA R5, R32, R23, R5 ;  /* 0x0000001720057223 */ /* 0x000fca0000000005 */
[----:B------:R1:W-:Y:S05]  /*2560*/  @P3 STG.E desc[UR36][R10.64+0x40], R5 ;  /* 0x000040050a003986 */ /* 0x0003ea000c101924 */
[----:B------:R-:W-:Y:S05]  /*2570*/  @!P0 BRA `(.L_x_46) ;  /* 0x0000000000048947 */ /* 0x000fea0003800000 */
[----:B------:R0:W5:Y:S02]  /*2580*/  LDG.E.LTC128B R25, desc[UR36][R6.64+0x44] ;  /* 0x0000442406197981 */ /* 0x000164000c1e1920 */
.L_x_46:
[----:B------:R-:W-:Y:S05]  /*2590*/  BSYNC B1 ;  /* 0x0000000000017941 */ /* 0x000fea0003800000 */
.L_x_45:
[----:B-----5:R-:W-:Y:S01]  /*25a0*/  FMUL R14, R25, R56 ;  /* 0x00000038190e7220 */ /* 0x020fe20000400000 */
[----:B------:R-:W-:Y:S01]  /*25b0*/  ISETP.GT.AND P1, PT, R3, 0x8, P1 ;  /* 0x000000080300780c */ /* 0x000fe20000f24270 */
[----:B------:R-:W-:Y:S02]  /*25c0*/  BSSY B1, `(.L_x_47) ;  /* 0x0000005000017945 */ /* 0x000fe40003800000 */
[----:B------:R-:W-:-:S05]  /*25d0*/  FFMA R33, R33, R23, R14 ;  /* 0x0000001721217223 */ /* 0x000fca000000000e */
[----:B------:R0:W-:Y:S05]  /*25e0*/  @P0 STG.E desc[UR36][R10.64+0x44], R33 ;  /* 0x000044210a000986 */ /* 0x0001ea000c101924 */
[----:B------:R-:W-:Y:S05]  /*25f0*/  @!P1 BRA `(.L_x_48) ;  /* 0x0000000000049947 */ /* 0x000fea0003800000 */
[----:B------:R0:W5:Y:S02]  /*2600*/  LDG.E.LTC128B R25, desc[UR36][R8.64+0x40] ;  /* 0x0000402408197981 */ /* 0x000164000c1e1920 */
.L_x_48:
[----:B------:R-:W-:Y:S05]  /*2610*/  BSYNC B1 ;  /* 0x0000000000017941 */ /* 0x000fea0003800000 */
.L_x_47:
        /* <DEDUP_REMOVED lines=8> */
.L_x_50:
[----:B------:R-:W-:Y:S05]  /*26a0*/  BSYNC B1 ;  /* 0x0000000000017941 */ /* 0x000fea0003800000 */
.L_x_49:
        /* <DEDUP_REMOVED lines=8> */
.L_x_52:
[----:B------:R-:W-:Y:S05]  /*2730*/  BSYNC B1 ;  /* 0x0000000000017941 */ /* 0x000fea0003800000 */
.L_x_51:
[----:B-1---5:R-:W-:Y:S01]  /*2740*/  FMUL R5, R25, R56 ;  /* 0x0000003819057220 */ /* 0x022fe20000400000 */
[----:B------:R-:W-:Y:S01]  /*2750*/  ISETP.GT.AND P2, PT, R3, RZ, P1 ;  /* 0x000000ff0300720c */ /* 0x000fe20000f44270 */
[----:B------:R-:W-:Y:S02]  /*2760*/  BSSY B1, `(.L_x_53) ;  /* 0x0000005000017945 */ /* 0x000fe40003800000 */
[----:B------:R-:W-:-:S05]  /*2770*/  FFMA R5, R36, R23, R5 ;  /* 0x0000001724057223 */ /* 0x000fca0000000005 */
[----:B------:R1:W-:Y:S05]  /*2780*/  @P3 STG.E desc[UR36][R10.64+0x60], R5 ;  /* 0x000060050a003986 */ /* 0x0003ea000c101924 */
[----:B------:R-:W-:Y:S05]  /*2790*/  @!P2 BRA `(.L_x_54) ;  /* 0x000000000004a947 */ /* 0x000fea0003800000 */
[----:B------:R0:W5:Y:S02]  /*27a0*/  LDG.E.LTC128B R25, desc[UR36][R6.64+0x64] ;  /* 0x0000642406197981 */ /* 0x000164000c1e1920 */
.L_x_54:
[----:B------:R-:W-:Y:S05]  /*27b0*/  BSYNC B1 ;  /* 0x0000000000017941 */ /* 0x000fea0003800000 */
.L_x_53:
[----:B-----5:R-:W-:Y:S01]  /*27c0*/  FMUL R14, R25, R56 ;  /* 0x00000038190e7220 */ /* 0x020fe20000400000 */
[----:B------:R-:W-:Y:S01]  /*27d0*/  ISETP.GT.AND P0, PT, R3, 0x8, P0 ;  /* 0x000000080300780c */ /* 0x000fe20000704270 */
[----:B------:R-:W-:Y:S02]  /*27e0*/  BSSY B1, `(.L_x_55) ;  /* 0x0000005000017945 */ /* 0x000fe40003800000 */
[----:B------:R-:W-:-:S05]  /*27f0*/  FFMA R37, R37, R23, R14 ;  /* 0x0000001725257223 */ /* 0x000fca000000000e */
[----:B------:R0:W-:Y:S05]  /*2800*/  @P2 STG.E desc[UR36][R10.64+0x64], R37 ;  /* 0x000064250a002986 */ /* 0x0001ea000c101924 */
[----:B------:R-:W-:Y:S05]  /*2810*/  @!P0 BRA `(.L_x_56) ;  /* 0x0000000000048947 */ /* 0x000fea0003800000 */
[----:B------:R0:W5:Y:S02]  /*2820*/  LDG.E.LTC128B R25, desc[UR36][R8.64+0x60] ;  /* 0x0000602408197981 */ /* 0x000164000c1e1920 */
.L_x_56:
[----:B------:R-:W-:Y:S05]  /*2830*/  BSYNC B1 ;  /* 0x0000000000017941 */ /* 0x000fea0003800000 */
.L_x_55:
        /* <DEDUP_REMOVED lines=8> */
.L_x_58:
[----:B------:R-:W-:Y:S05]  /*28c0*/  BSYNC B1 ;  /* 0x0000000000017941 */ /* 0x000fea0003800000 */
.L_x_57:
        /* <DEDUP_REMOVED lines=8> */
.L_x_60:
[----:B------:R-:W-:Y:S05]  /*2950*/  BSYNC B1 ;  /* 0x0000000000017941 */ /* 0x000fea0003800000 */
.L_x_59:
[----:B-1---5:R-:W-:Y:S01]  /*2960*/  FMUL R5, R25, R56 ;  /* 0x0000003819057220 */ /* 0x022fe20000400000 */
[----:B------:R-:W-:Y:S01]  /*2970*/  ISETP.GT.AND P1, PT, R3, RZ, P0 ;  /* 0x000000ff0300720c */ /* 0x000fe20000724270 */
[----:B------:R-:W-:Y:S02]  /*2980*/  BSSY B1, `(.L_x_61) ;  /* 0x0000005000017945 */ /* 0x000fe40003800000 */
[----:B------:R-:W-:-:S05]  /*2990*/  FFMA R5, R40, R23, R5 ;  /* 0x0000001728057223 */ /* 0x000fca0000000005 */
[----:B------:R1:W-:Y:S05]  /*29a0*/  @P3 STG.E desc[UR36][R10.64+0x80], R5 ;  /* 0x000080050a003986 */ /* 0x0003ea000c101924 */
[----:B------:R-:W-:Y:S05]  /*29b0*/  @!P1 BRA `(.L_x_62) ;  /* 0x0000000000049947 */ /* 0x000fea0003800000 */
[----:B------:R0:W5:Y:S02]  /*29c0*/  LDG.E.LTC128B R25, desc[UR36][R6.64+0x84] ;  /* 0x0000842406197981 */ /* 0x000164000c1e1920 */
.L_x_62:
[----:B------:R-:W-:Y:S05]  /*29d0*/  BSYNC B1 ;  /* 0x0000000000017941 */ /* 0x000fea0003800000 */
.L_x_61:
[----:B-----5:R-:W-:Y:S01]  /*29e0*/  FMUL R14, R25, R56 ;  /* 0x00000038190e7220 */ /* 0x020fe20000400000 */
[----:B------:R-:W-:Y:S01]  /*29f0*/  ISETP.GT.AND P2, PT, R3, 0x8, P2 ;  /* 0x000000080300780c */ /* 0x000fe20001744270 */
[----:B------:R-:W-:Y:S02]  /*2a00*/  BSSY B1, `(.L_x_63) ;  /* 0x0000005000017945 */ /* 0x000fe40003800000 */
[----:B------:R-:W-:-:S05]  /*2a10*/  FFMA R41, R41, R23, R14 ;  /* 0x0000001729297223 */ /* 0x000fca000000000e */
[----:B------:R0:W-:Y:S05]  /*2a20*/  @P1 STG.E desc[UR36][R10.64+0x84], R41 ;  /* 0x000084290a001986 */ /* 0x0001ea000c101924 */
[----:B------:R-:W-:Y:S05]  /*2a30*/  @!P2 BRA `(.L_x_64) ;  /* 0x000000000004a947 */ /* 0x000fea0003800000 */
[----:B------:R0:W5:Y:S02]  /*2a40*/  LDG.E.LTC128B R25, desc[UR36][R8.64+0x80] ;  /* 0x0000802408197981 */ /* 0x000164000c1e1920 */
.L_x_64:
[----:B------:R-:W-:Y:S05]  /*2a50*/  BSYNC B1 ;  /* 0x0000000000017941 */ /* 0x000fea0003800000 */
.L_x_63:
        /* <DEDUP_REMOVED lines=8> */
.L_x_66:
[----:B------:R-:W-:Y:S05]  /*2ae0*/  BSYNC B1 ;  /* 0x0000000000017941 */ /* 0x000fea0003800000 */
.L_x_65:
        /* <DEDUP_REMOVED lines=8> */
.L_x_68:
[----:B------:R-:W-:Y:S05]  /*2b70*/  BSYNC B1 ;  /* 0x0000000000017941 */ /* 0x000fea0003800000 */
.L_x_67:
[----:B-1---5:R-:W-:Y:S01]  /*2b80*/  FMUL R5, R25, R56 ;  /* 0x0000003819057220 */ /* 0x022fe20000400000 */
[----:B------:R-:W-:Y:S01]  /*2b90*/  ISETP.GT.AND P0, PT, R3, RZ, P2 ;  /* 0x000000ff0300720c */ /* 0x000fe20001704270 */
[----:B------:R-:W-:Y:S02]  /*2ba0*/  BSSY B1, `(.L_x_69) ;  /* 0x0000005000017945 */ /* 0x000fe40003800000 */
[----:B------:R-:W-:-:S05]  /*2bb0*/  FFMA R5, R44, R23, R5 ;  /* 0x000000172c057223 */ /* 0x000fca0000000005 */
[----:B------:R1:W-:Y:S05]  /*2bc0*/  @P3 STG.E desc[UR36][R10.64+0xa0], R5 ;  /* 0x0000a0050a003986 */ /* 0x0003ea000c101924 */
[----:B------:R-:W-:Y:S05]  /*2bd0*/  @!P0 BRA `(.L_x_70) ;  /* 0x0000000000048947 */ /* 0x000fea0003800000 */
[----:B------:R0:W5:Y:S02]  /*2be0*/  LDG.E.LTC128B R25, desc[UR36][R6.64+0xa4] ;  /* 0x0000a42406197981 */ /* 0x000164000c1e1920 */
.L_x_70:
[----:B------:R-:W-:Y:S05]  /*2bf0*/  BSYNC B1 ;  /* 0x0000000000017941 */ /* 0x000fea0003800000 */
.L_x_69:
[----:B-----5:R-:W-:Y:S01]  /*2c00*/  FMUL R14, R25, R56 ;  /* 0x00000038190e7220 */ /* 0x020fe20000400000 */
[----:B------:R-:W-:Y:S01]  /*2c10*/  ISETP.GT.AND P1, PT, R3, 0x8, P1 ;  /* 0x000000080300780c */ /* 0x000fe20000f24270 */
[----:B------:R-:W-:Y:S02]  /*2c20*/  BSSY B1, `(.L_x_71) ;  /* 0x0000005000017945 */ /* 0x000fe40003800000 */
[----:B------:R-:W-:-:S05]  /*2c30*/  FFMA R45, R45, R23, R14 ;  /* 0x000000172d2d7223 */ /* 0x000fca000000000e */
[----:B------:R0:W-:Y:S05]  /*2c40*/  @P0 STG.E desc[UR36][R10.64+0xa4], R45 ;  /* 0x0000a42d0a000986 */ /* 0x0001ea000c101924 */
[----:B------:R-:W-:Y:S05]  /*2c50*/  @!P1 BRA `(.L_x_72) ;  /* 0x0000000000049947 */ /* 0x000fea0003800000 */
[----:B------:R0:W5:Y:S02]  /*2c60*/  LDG.E.LTC128B R25, desc[UR36][R8.64+0xa0] ;  /* 0x0000a02408197981 */ /* 0x000164000c1e1920 */
.L_x_72:
[----:B------:R-:W-:Y:S05]  /*2c70*/  BSYNC B1 ;  /* 0x0000000000017941 */ /* 0x000fea0003800000 */
.L_x_71:
        /* <DEDUP_REMOVED lines=8> */
.L_x_74:
[----:B------:R-:W-:Y:S05]  /*2d00*/  BSYNC B1 ;  /* 0x0000000000017941 */ /* 0x000fea0003800000 */
.L_x_73:
        /* <DEDUP_REMOVED lines=8> */
.L_x_76:
[----:B------:R-:W-:Y:S05]  /*2d90*/  BSYNC B1 ;  /* 0x0000000000017941 */ /* 0x000fea0003800000 */
.L_x_75:
[----:B-1---5:R-:W-:Y:S01]  /*2da0*/  FMUL R5, R25, R56 ;  /* 0x0000003819057220 */ /* 0x022fe20000400000 */
[----:B------:R-:W-:Y:S01]  /*2db0*/  ISETP.GT.AND P2, PT, R3, RZ, P1 ;  /* 0x000000ff0300720c */ /* 0x000fe20000f44270 */
[----:B------:R-:W-:Y:S02]  /*2dc0*/  BSSY B1, `(.L_x_77) ;  /* 0x0000005000017945 */ /* 0x000fe40003800000 */
[----:B------:R-:W-:-:S05]  /*2dd0*/  FFMA R5, R48, R23, R5 ;  /* 0x0000001730057223 */ /* 0x000fca0000000005 */
[----:B------:R1:W-:Y:S05]  /*2de0*/  @P3 STG.E desc[UR36][R10.64+0xc0], R5 ;  /* 0x0000c0050a003986 */ /* 0x0003ea000c101924 */
[----:B------:R-:W-:Y:S05]  /*2df0*/  @!P2 BRA `(.L_x_78) ;  /* 0x000000000004a947 */ /* 0x000fea0003800000 */
[----:B------:R0:W5:Y:S02]  /*2e00*/  LDG.E.LTC128B R25, desc[UR36][R6.64+0xc4] ;  /* 0x0000c42406197981 */ /* 0x000164000c1e1920 */
.L_x_78:
[----:B------:R-:W-:Y:S05]  /*2e10*/  BSYNC B1 ;  /* 0x0000000000017941 */ /* 0x000fea0003800000 */
.L_x_77:
[----:B-----5:R-:W-:Y:S01]  /*2e20*/  FMUL R14, R25, R56 ;  /* 0x00000038190e7220 */ /* 0x020fe20000400000 */
[----:B------:R-:W-:Y:S01]  /*2e30*/  ISETP.GT.AND P0, PT, R3, 0x8, P0 ;  /* 0x000000080300780c */ /* 0x000fe20000704270 */
[----:B------:R-:W-:Y:S02]  /*2e40*/  BSSY B1, `(.L_x_79) ;  /* 0x0000005000017945 */ /* 0x000fe40003800000 */
[----:B------:R-:W-:-:S05]  /*2e50*/  FFMA R49, R49, R23, R14 ;  /* 0x0000001731317223 */ /* 0x000fca000000000e */
[----:B------:R0:W-:Y:S05]  /*2e60*/  @P2 STG.E desc[UR36][R10.64+0xc4], R49 ;  /* 0x0000c4310a002986 */ /* 0x0001ea000c101924 */
[----:B------:R-:W-:Y:S05]  /*2e70*/  @!P0 BRA `(.L_x_80) ;  /* 0x0000000000048947 */ /* 0x000fea0003800000 */
[----:B------:R0:W5:Y:S02]  /*2e80*/  LDG.E.LTC128B R25, desc[UR36][R8.64+0xc0] ;  /* 0x0000c02408197981 */ /* 0x000164000c1e1920 */
.L_x_80:
[----:B------:R-:W-:Y:S05]  /*2e90*/  BSYNC B1 ;  /* 0x0000000000017941 */ /* 0x000fea0003800000 */
.L_x_79:
        /* <DEDUP_REMOVED lines=8> */
.L_x_82:
[----:B------:R-:W-:Y:S05]  /*2f20*/  BSYNC B1 ;  /* 0x0000000000017941 */ /* 0x000fea0003800000 */
.L_x_81:
[----:B-----5:R-:W-:Y:S01]  /*2f30*/  FMUL R14, R25, R56 ;  /* 0x00000038190e7220 */ /* 0x020fe20000400000 */
[----:B------:R-:W-:Y:S01]  /*2f40*/  ISETP.GT.AND P0, PT, R4, 0x39, PT ;  /* 0x000000390400780c */ /* 0x000fe20003f04270 */
[----:B------:R-:W-:Y:S01]  /*2f50*/  @P1 IMAD.MOV.U32 R4, RZ, RZ, R12 ;  /* 0x000000ffff041224 */ /* 0x000fe200078e000c */
[----:B------:R-:W-:Y:S01]  /*2f60*/  ISETP.GT.AND P3, PT, R3, RZ, P2 ;  /* 0x000000ff0300720c */ /* 0x000fe20001764270 */
[----:B------:R-:W-:Y:S01]  /*2f70*/  FFMA R51, R51, R23, R14 ;  /* 0x0000001733337223 */ /* 0x000fe2000000000e */
[----:B-1----:R-:W-:Y:S01]  /*2f80*/  @P1 IMAD.MOV.U32 R5, RZ, RZ, R13 ;  /* 0x000000ffff051224 */ /* 0x002fe200078e000d */
[----:B------:R-:W-:Y:S04]  /*2f90*/  BSSY B1, `(.L_x_83) ;  /* 0x0000004000017945 */ /* 0x000fe80003800000 */
[----:B------:R1:W-:Y:S06]  /*2fa0*/  @P1 STG.E desc[UR36][R4.64+0xc4], R51 ;  /* 0x0000c43304001986 */ /* 0x0003ec000c101924 */
[----:B------:R-:W-:Y:S05]  /*2fb0*/  @!P3 BRA `(.L_x_84) ;  /* 0x000000000004b947 */ /* 0x000fea0003800000 */
[----:B------:R0:W5:Y:S02]  /*2fc0*/  LDG.E.LTC128B R25, desc[UR36][R6.64+0xe0] ;  /* 0x0000e02406197981 */ /* 0x000164000c1e1920 */
.L_x_84:
[----:B------:R-:W-:Y:S05]  /*2fd0*/  BSYNC B1 ;  /* 0x0000000000017941 */ /* 0x000fea0003800000 */
.L_x_83:
[----:B-1---5:R-:W-:Y:S01]  /*2fe0*/  FMUL R5, R25, R56 ;  /* 0x0000003819057220 */ /* 0x022fe20000400000 */
[----:B------:R-:W-:Y:S01]  /*2ff0*/  @P3 IMAD.MOV.U32 R4, RZ, RZ, R10 ;  /* 0x000000ffff043224 */ /* 0x000fe200078e000a */
[----:B------:R-:W-:Y:S01]  /*3000*/  ISETP.GT.AND P1, PT, R3, RZ, P0 ;  /* 0x000000ff0300720c */ /* 0x000fe20000724270 */
[----:B------:R-:W-:Y:S01]  /*3010*/  BSSY B1, `(.L_x_85) ;  /* 0x0000006000017945 */ /* 0x000fe20003800000 */
[----:B------:R-:W-:Y:S01]  /*3020*/  FFMA R15, R52, R23, R5 ;  /* 0x00000017340f7223 */ /* 0x000fe20000000005 */
[----:B------:R-:W-:-:S05]  /*3030*/  @P3 IMAD.MOV.U32 R5, RZ, RZ, R11 ;  /* 0x000000ffff053224 */ /* 0x000fca00078e000b */
[----:B------:R1:W-:Y:S05]  /*3040*/  @P3 STG.E desc[UR36][R4.64+0xe0], R15 ;  /* 0x0000e00f04003986 */ /* 0x0003ea000c101924 */
[----:B------:R-:W-:Y:S05]  /*3050*/  @!P1 BRA `(.L_x_86) ;  /* 0x0000000000049947 */ /* 0x000fea0003800000 */
[----:B------:R0:W5:Y:S02]  /*3060*/  LDG.E.LTC128B R25, desc[UR36][R6.64+0xe4] ;  /* 0x0000e42406197981 */ /* 0x000164000c1e1920 */
.L_x_86:
[----:B------:R-:W-:Y:S05]  /*3070*/  BSYNC B1 ;  /* 0x0000000000017941 */ /* 0x000fea0003800000 */
.L_x_85:
[----:B-1---5:R-:W-:Y:S01]  /*3080*/  FMUL R4, R25, R56 ;  /* 0x0000003819047220 */ /* 0x022fe20000400000 */
[----:B------:R-:W-:Y:S01]  /*3090*/  ISETP.GT.AND P2, PT, R3, 0x8, P2 ;  /* 0x000000080300780c */ /* 0x000fe20001744270 */
[----:B------:R-:W-:Y:S02]  /*30a0*/  BSSY B1, `(.L_x_87) ;  /* 0x0000005000017945 */ /* 0x000fe40003800000 */
[----:B------:R-:W-:-:S05]  /*30b0*/  FFMA R53, R53, R23, R4 ;  /* 0x0000001735357223 */ /* 0x000fca0000000004 */
[----:B------:R1:W-:Y:S05]  /*30c0*/  @P1 STG.E desc[UR36][R10.64+0xe4], R53 ;  /* 0x0000e4350a001986 */ /* 0x0003ea000c101924 */
[----:B------:R-:W-:Y:S05]  /*30d0*/  @!P2 BRA `(.L_x_88) ;  /* 0x000000000004a947 */ /* 0x000fea0003800000 */
[----:B------:R0:W5:Y:S02]  /*30e0*/  LDG.E.LTC128B R25, desc[UR36][R8.64+0xe0] ;  /* 0x0000e02408197981 */ /* 0x000164000c1e1920 */
.L_x_88:
[----:B------:R-:W-:Y:S05]  /*30f0*/  BSYNC B1 ;  /* 0x0000000000017941 */ /* 0x000fea0003800000 */
.L_x_87:
[----:B-----5:R-:W-:Y:S01]  /*3100*/  FMUL R5, R25, R56 ;  /* 0x0000003819057220 */ /* 0x020fe20000400000 */
[----:B------:R-:W-:Y:S01]  /*3110*/  @P2 IMAD.MOV.U32 R4, RZ, RZ, R12 ;  /* 0x000000ffff042224 */ /* 0x000fe200078e000c */
[----:B------:R-:W-:Y:S01]  /*3120*/  ISETP.GT.AND P0, PT, R3, 0x8, P0 ;  /* 0x000000080300780c */ /* 0x000fe20000704270 */
[----:B------:R-:W-:Y:S01]  /*3130*/  BSSY B1, `(.L_x_89) ;  /* 0x0000006000017945 */ /* 0x000fe20003800000 */
[----:B0---4-:R-:W-:Y:S01]  /*3140*/  FFMA R7, R54, R23, R5 ;  /* 0x0000001736077223 */ /* 0x011fe20000000005 */
[----:B------:R-:W-:-:S05]  /*3150*/  @P2 IMAD.MOV.U32 R5, RZ, RZ, R13 ;  /* 0x000000ffff052224 */ /* 0x000fca00078e000d */
[----:B------:R0:W-:Y:S05]  /*3160*/  @P2 STG.E desc[UR36][R4.64+0xe0], R7 ;  /* 0x0000e00704002986 */ /* 0x0001ea000c101924 */
[----:B------:R-:W-:Y:S05]  /*3170*/  @!P0 BRA `(.L_x_90) ;  /* 0x0000000000048947 */ /* 0x000fea0003800000 */
[----:B------:R4:W5:Y:S02]  /*3180*/  LDG.E.LTC128B R25, desc[UR36][R8.64+0xe4] ;  /* 0x0000e42408197981 */ /* 0x000964000c1e1920 */
.L_x_90:
[----:B------:R-:W-:Y:S05]  /*3190*/  BSYNC B1 ;  /* 0x0000000000017941 */ /* 0x000fea0003800000 */
.L_x_89:
[----:B0----5:R-:W-:-:S04]  /*31a0*/  FMUL R4, R25, R56 ;  /* 0x0000003819047220 */ /* 0x021fc80000400000 */
[----:B------:R-:W-:Y:S01]  /*31b0*/  FFMA R55, R55, R23, R4 ;  /* 0x0000001737377223 */ /* 0x000fe20000000004 */
[----:B------:R-:W-:Y:S06]  /*31c0*/  @!P0 BRA `(.L_x_91) ;  /* 0x0000000800088947 */ /* 0x000fec0003800000 */
[----:B------:R0:W-:Y:S01]  /*31d0*/  STG.E desc[UR36][R12.64+0xe4], R55 ;  /* 0x0000e4370c007986 */ /* 0x0001e2000c101924 */
[----:B------:R-:W-:Y:S05]  /*31e0*/  BRA `(.L_x_91) ;  /* 0x0000000800007947 */ /* 0x000fea0003800000 */
.L_x_30:
[----:B------:R-:W-:Y:S01]  /*31f0*/  ISETP.GT.AND P3, PT, R4, 0x1, PT ;  /* 0x000000010400780c */ /* 0x000fe20003f64270 */
[----:B------:R-:W-:Y:S01]  /*3200*/  ULDC.64 UR4, c[0x0][0x5c0] ;  /* 0x0001700000047ab9 */ /* 0x000fe20000000a00 */
[-C--:B------:R-:W-:Y:S01]  /*3210*/  FMUL R5, R24, R23.reuse ;  /* 0x0000001718057220 */ /* 0x080fe20000400000 */
[C---:B------:R-:W-:Y:S01]  /*3220*/  LEA R6, P1, R58.reuse, UR4, 0x2 ;  /* 0x000000043a067c11 */ /* 0x040fe2000f8210ff */
[-C--:B------:R-:W-:Y:S01]  /*3230*/  FMUL R25, R25, R23.reuse ;  /* 0x0000001719197220 */ /* 0x080fe20000400000 */
[----:B------:R-:W-:Y:S01]  /*3240*/  ISETP.GT.AND P2, PT, R3, RZ, P3 ;  /* 0x000000ff0300720c */ /* 0x000fe20001f44270 */
[-C--:B------:R-:W-:Y:S01]  /*3250*/  FMUL R27, R27, R23.reuse ;  /* 0x000000171b1b7220 */ /* 0x080fe20000400000 */
[----:B------:R-:W-:Y:S01]  /*3260*/  LEA.HI.X R7, R58, UR5, R73, 0x2, P1 ;  /* 0x000000053a077c11 */ /* 0x000fe200088f1449 */
[-C--:B------:R-:W-:Y:S01]  /*3270*/  FMUL R11, R28, R23.reuse ;  /* 0x000000171c0b7220 */ /* 0x080fe20000400000 */
[----:B------:R-:W-:Y:S01]  /*3280*/  ISETP.GT.AND P0, PT, R3, 0x8, P0 ;  /* 0x000000080300780c */ /* 0x000fe20000704270 */
[-C--:B------:R-:W-:Y:S01]  /*3290*/  FMUL R29, R29, R23.reuse ;  /* 0x000000171d1d7220 */ /* 0x080fe20000400000 */
[C---:B------:R-:W-:Y:S01]  /*32a0*/  SHF.L.U64.HI R65, R64.reuse, 0x5, R65 ;  /* 0x0000000540417819 */ /* 0x040fe20000010241 */
[----:B------:R0:W-:Y:S01]  /*32b0*/  @P4 STG.E desc[UR36][R6.64], R5 ;  /* 0x0000000506004986 */ /* 0x0001e2000c101924 */
[----:B------:R-:W-:Y:S01]  /*32c0*/  LEA R8, P1, R64, R6, 0x5 ;  /* 0x0000000640087211 */ /* 0x000fe200078228ff */
[-C--:B------:R-:W-:Y:S01]  /*32d0*/  FMUL R31, R31, R23.reuse ;  /* 0x000000171f1f7220 */ /* 0x080fe20000400000 */
[C---:B------:R-:W-:Y:S01]  /*32e0*/  ISETP.GT.AND P5, PT, R4.reuse, 0x8, PT ;  /* 0x000000080400780c */ /* 0x040fe20003fa4270 */
[-C--:B------:R-:W-:Y:S01]  /*32f0*/  FMUL R33, R33, R23.reuse ;  /* 0x0000001721217220 */ /* 0x080fe20000400000 */
[----:B------:R-:W-:Y:S01]  /*3300*/  ISETP.GT.AND P3, PT, R3, 0x8, P3 ;  /* 0x000000080300780c */ /* 0x000fe20001f64270 */
[----:B------:R-:W-:Y:S01]  /*3310*/  @P2 STG.E desc[UR36][R6.64+0x4], R25 ;  /* 0x0000041906002986 */ /* 0x000fe2000c101924 */
[----:B------:R-:W-:Y:S01]  /*3320*/  ISETP.GT.AND P4, PT, R4, 0x9, PT ;  /* 0x000000090400780c */ /* 0x000fe20003f84270 */
[----:B------:R-:W-:Y:S01]  /*3330*/  IMAD.X R9, R65, 0x1, R7, P1 ;  /* 0x0000000141097824 */ /* 0x000fe200008e0607 */
[----:B------:R-:W-:Y:S01]  /*3340*/  ISETP.GT.AND P2, PT, R3, RZ, P5 ;  /* 0x000000ff0300720c */ /* 0x000fe20002f44270 */
[-C--:B------:R-:W-:Y:S01]  /*3350*/  FMUL R35, R35, R23.reuse ;  /* 0x0000001723237220 */ /* 0x080fe20000400000 */
[C---:B------:R-:W-:Y:S01]  /*3360*/  ISETP.GT.AND P1, PT, R3.reuse, RZ, P4 ;  /* 0x000000ff0300720c */ /* 0x040fe20002724270 */
[-C--:B0-----:R-:W-:Y:S01]  /*3370*/  FMUL R5, R26, R23.reuse ;  /* 0x000000171a057220 */ /* 0x081fe20000400000 */
[----:B------:R-:W-:Y:S01]  /*3380*/  ISETP.GT.AND P4, PT, R3, 0x8, P4 ;  /* 0x000000080300780c */ /* 0x000fe20002784270 */
[-C--:B------:R-:W-:Y:S01]  /*3390*/  FMUL R37, R37, R23.reuse ;  /* 0x0000001725257220 */ /* 0x080fe20000400000 */
[-C--:B------:R-:W-:Y:S01]  /*33a0*/  FMUL R39, R39, R23.reuse ;  /* 0x0000001727277220 */ /* 0x080fe20000400000 */
[-C--:B------:R-:W-:Y:S01]  /*33b0*/  FMUL R41, R41, R23.reuse ;  /* 0x0000001729297220 */ /* 0x080fe20000400000 */
[----:B------:R0:W-:Y:S01]  /*33c0*/  @P0 STG.E desc[UR36][R8.64], R5 ;  /* 0x0000000508000986 */ /* 0x0001e2000c101924 */
[----:B------:R-:W-:Y:S01]  /*33d0*/  ISETP.GT.AND P0, PT, R3, 0x8, P5 ;  /* 0x000000080300780c */ /* 0x000fe20002f04270 */
[-C--:B------:R-:W-:Y:S01]  /*33e0*/  FMUL R43, R43, R23.reuse ;  /* 0x000000172b2b7220 */ /* 0x080fe20000400000 */
[C---:B------:R-:W-:Y:S01]  /*33f0*/  ISETP.GT.AND P5, PT, R4.reuse, 0x10, PT ;  /* 0x000000100400780c */ /* 0x040fe20003fa4270 */
[----:B------:R-:W-:Y:S01]  /*3400*/  @P3 STG.E desc[UR36][R8.64+0x4], R27 ;  /* 0x0000041b08003986 */ /* 0x000fe2000c101924 */
[----:B------:R-:W-:Y:S01]  /*3410*/  ISETP.GT.AND P3, PT, R4, 0x11, PT ;  /* 0x000000110400780c */ /* 0x000fe20003f64270 */
[-C--:B------:R-:W-:Y:S01]  /*3420*/  FMUL R45, R45, R23.reuse ;  /* 0x000000172d2d7220 */ /* 0x080fe20000400000 */
[-C--:B------:R-:W-:Y:S01]  /*3430*/  FMUL R47, R47, R23.reuse ;  /* 0x000000172f2f7220 */ /* 0x080fe20000400000 */
[----:B------:R1:W-:Y:S01]  /*3440*/  @P2 STG.E desc[UR36][R6.64+0x20], R11 ;  /* 0x0000200b06002986 */ /* 0x0003e2000c101924 */
[----:B------:R-:W-:Y:S01]  /*3450*/  ISETP.GT.AND P2, PT, R3, RZ, P5 ;  /* 0x000000ff0300720c */ /* 0x000fe20002f44270 */
[-C--:B------:R-:W-:Y:S01]  /*3460*/  FMUL R49, R49, R23.reuse ;  /* 0x0000001731317220 */ /* 0x080fe20000400000 */
[-C--:B------:R-:W-:Y:S01]  /*3470*/  FMUL R51, R51, R23.reuse ;  /* 0x0000001733337220 */ /* 0x080fe20000400000 */
[-C--:B0-----:R-:W-:Y:S01]  /*3480*/  FMUL R5, R30, R23.reuse ;  /* 0x000000171e057220 */ /* 0x081fe20000400000 */
[----:B------:R-:W-:Y:S01]  /*3490*/  @P1 STG.E desc[UR36][R6.64+0x24], R29 ;  /* 0x0000241d06001986 */ /* 0x000fe2000c101924 */
[----:B------:R-:W-:Y:S01]  /*34a0*/  ISETP.GT.AND P1, PT, R3, RZ, P3 ;  /* 0x000000ff0300720c */ /* 0x000fe20001f24270 */
[-C--:B------:R-:W-:Y:S01]  /*34b0*/  FMUL R53, R53, R23.reuse ;  /* 0x0000001735357220 */ /* 0x080fe20000400000 */
[C---:B------:R-:W-:Y:S01]  /*34c0*/  ISETP.GT.AND P3, PT, R3.reuse, 0x8, P3 ;  /* 0x000000080300780c */ /* 0x040fe20001f64270 */
[----:B------:R0:W-:Y:S01]  /*34d0*/  @P0 STG.E desc[UR36][R8.64+0x20], R5 ;  /* 0x0000200508000986 */ /* 0x0001e2000c101924 */
[----:B------:R-:W-:Y:S01]  /*34e0*/  ISETP.GT.AND P0, PT, R3, 0x8, P5 ;  /* 0x000000080300780c */ /* 0x000fe20002f04270 */
[-C--:B------:R-:W-:Y:S01]  /*34f0*/  FMUL R13, R54, R23.reuse ;  /* 0x00000017360d7220 */ /* 0x080fe20000400000 */
[-C--:B-1----:R-:W-:Y:S01]  /*3500*/  FMUL R11, R32, R23.reuse ;  /* 0x00000017200b7220 */ /* 0x082fe20000400000 */
[C---:B------:R-:W-:Y:S01]  /*3510*/  ISETP.GT.AND P5, PT, R4.reuse, 0x18, PT ;  /* 0x000000180400780c */ /* 0x040fe20003fa4270 */
[----:B------:R-:W-:Y:S01]  /*3520*/  @P4 STG.E desc[UR36][R8.64+0x24], R31 ;  /* 0x0000241f08004986 */ /* 0x000fe2000c101924 */
[----:B------:R-:W-:Y:S01]  /*3530*/  ISETP.GT.AND P4, PT, R4, 0x19, PT ;  /* 0x000000190400780c */ /* 0x000fe20003f84270 */
[----:B------:R-:W-:-:S02]  /*3540*/  FMUL R55, R55, R23 ;  /* 0x0000001737377220 */ /* 0x000fc40000400000 */
[----:B------:R1:W-:Y:S01]  /*3550*/  @P2 STG.E desc[UR36][R6.64+0x40], R11 ;  /* 0x0000400b06002986 */ /* 0x0003e2000c101924 */
[C---:B------:R-:W-:Y:S01]  /*3560*/  ISETP.GT.AND P2, PT, R3.reuse, RZ, P5 ;  /* 0x000000ff0300720c */ /* 0x040fe20002f44270 */
[-C--:B0-----:R-:W-:Y:S02]  /*3570*/  FMUL R5, R34, R23.reuse ;  /* 0x0000001722057220 */ /* 0x081fe40000400000 */
[----:B------:R-:W-:Y:S01]  /*3580*/  @P1 STG.E desc[UR36][R6.64+0x44], R33 ;  /* 0x0000442106001986 */ /* 0x000fe2000c101924 */
[C---:B------:R-:W-:Y:S02]  /*3590*/  ISETP.GT.AND P1, PT, R3.reuse, RZ, P4 ;  /* 0x000000ff0300720c */ /* 0x040fe40002724270 */
[C---:B------:R-:W-:Y:S01]  /*35a0*/  ISETP.GT.AND P4, PT, R3.reuse, 0x8, P4 ;  /* 0x000000080300780c */ /* 0x040fe20002784270 */
[----:B------:R0:W-:Y:S01]  /*35b0*/  @P0 STG.E desc[UR36][R8.64+0x40], R5 ;  /* 0x0000400508000986 */ /* 0x0001e2000c101924 */
[C---:B------:R-:W-:Y:S02]  /*35c0*/  ISETP.GT.AND P0, PT, R3.reuse, 0x8, P5 ;  /* 0x000000080300780c */ /* 0x040fe40002f04270 */
[----:B------:R-:W-:Y:S01]  /*35d0*/  ISETP.GT.AND P5, PT, R4, 0x20, PT ;  /* 0x000000200400780c */ /* 0x000fe20003fa4270 */
[----:B-1----:R-:W-:Y:S01]  /*35e0*/  FMUL R11, R36, R23 ;  /* 0x00000017240b7220 */ /* 0x002fe20000400000 */
[----:B------:R-:W-:Y:S02]  /*35f0*/  @P3 STG.E desc[UR36][R8.64+0x44], R35 ;  /* 0x0000442308003986 */ /* 0x000fe4000c101924 */
[----:B------:R-:W-:-:S02]  /*3600*/  ISETP.GT.AND P3, PT, R3, RZ, P5 ;  /* 0x000000ff0300720c */ /* 0x000fc40002f64270 */
[----:B------:R1:W-:Y:S01]  /*3610*/  @P2 STG.E desc[UR36][R6.64+0x60], R11 ;  /* 0x0000600b06002986 */ /* 0x0003e2000c101924 */
[----:B------:R-:W-:Y:S01]  /*3620*/  ISETP.GT.AND P2, PT, R4, 0x21, PT ;  /* 0x000000210400780c */ /* 0x000fe20003f44270 */
[-C--:B0-----:R-:W-:Y:S02]  /*3630*/  FMUL R5, R38, R23.reuse ;  /* 0x0000001726057220 */ /* 0x081fe40000400000 */
[----:B------:R-:W-:Y:S01]  /*3640*/  @P1 STG.E desc[UR36][R6.64+0x64], R37 ;  /* 0x0000642506001986 */ /* 0x000fe2000c101924 */
[C---:B------:R-:W-:Y:S02]  /*3650*/  ISETP.GT.AND P1, PT, R3.reuse, RZ, P2 ;  /* 0x000000ff0300720c */ /* 0x040fe40001724270 */
[C---:B------:R-:W-:Y:S01]  /*3660*/  ISETP.GT.AND P2, PT, R3.reuse, 0x8, P2 ;  /* 0x000000080300780c */ /* 0x040fe20001744270 */
[----:B------:R0:W-:Y:S01]  /*3670*/  @P0 STG.E desc[UR36][R8.64+0x60], R5 ;  /* 0x0000600508000986 */ /* 0x0001e2000c101924 */
[----:B------:R-:W-:Y:S01]  /*3680*/  ISETP.GT.AND P0, PT, R3, 0x8, P5 ;  /* 0x000000080300780c */ /* 0x000fe20002f04270 */
[----:B-1----:R-:W-:-:S02]  /*3690*/  FMUL R11, R40, R23 ;  /* 0x00000017280b7220 */ /* 0x002fc40000400000 */
[----:B------:R-:W-:Y:S04]  /*36a0*/  @P4 STG.E desc[UR36][R8.64+0x64], R39 ;  /* 0x0000642708004986 */ /* 0x000fe8000c101924 */
[----:B------:R1:W-:Y:S01]  /*36b0*/  @P3 STG.E desc[UR36][R6.64+0x80], R11 ;  /* 0x0000800b06003986 */ /* 0x0003e2000c101924 */
[----:B------:R-:W-:Y:S01]  /*36c0*/  ISETP.GT.AND P3, PT, R4, 0x28, PT ;  /* 0x000000280400780c */ /* 0x000fe20003f64270 */
[----:B0-----:R-:W-:Y:S02]  /*36d0*/  FMUL R5, R42, R23 ;  /* 0x000000172a057220 */ /* 0x001fe40000400000 */
[----:B------:R-:W-:Y:S01]  /*36e0*/  @P1 STG.E desc[UR36][R6.64+0x84], R41 ;  /* 0x0000842906001986 */ /* 0x000fe2000c101924 */
[----:B------:R-:W-:Y:S02]  /*36f0*/  ISETP.GT.AND P5, PT, R3, RZ, P3 ;  /* 0x000000ff0300720c */ /* 0x000fe40001fa4270 */
[C---:B------:R-:W-:Y:S01]  /*3700*/  ISETP.GT.AND P1, PT, R4.reuse, 0x29, PT ;  /* 0x000000290400780c */ /* 0x040fe20003f24270 */
[----:B------:R0:W-:Y:S01]  /*3710*/  @P0 STG.E desc[UR36][R8.64+0x80], R5 ;  /* 0x0000800508000986 */ /* 0x0001e2000c101924 */
[----:B------:R-:W-:-:S02]  /*3720*/  ISETP.GT.AND P0, PT, R4, 0x30, PT ;  /* 0x000000300400780c */ /* 0x000fc40003f04270 */
[C---:B------:R-:W-:Y:S01]  /*3730*/  ISETP.GT.AND P4, PT, R3.reuse, RZ, P1 ;  /* 0x000000ff0300720c */ /* 0x040fe20000f84270 */
[-C--:B-1----:R-:W-:Y:S01]  /*3740*/  FMUL R11, R44, R23.reuse ;  /* 0x000000172c0b7220 */ /* 0x082fe20000400000 */
[C---:B------:R-:W-:Y:S01]  /*3750*/  ISETP.GT.AND P3, PT, R3.reuse, 0x8, P3 ;  /* 0x000000080300780c */ /* 0x040fe20001f64270 */
[----:B------:R-:W-:Y:S01]  /*3760*/  @P2 STG.E desc[UR36][R8.64+0x84], R43 ;  /* 0x0000842b08002986 */ /* 0x000fe2000c101924 */
[C---:B------:R-:W-:Y:S02]  /*3770*/  ISETP.GT.AND P1, PT, R3.reuse, 0x8, P1 ;  /* 0x000000080300780c */ /* 0x040fe40000f24270 */
[----:B------:R-:W-:Y:S01]  /*3780*/  ISETP.GT.AND P2, PT, R4, 0x31, PT ;  /* 0x000000310400780c */ /* 0x000fe20003f44270 */
[----:B------:R1:W-:Y:S01]  /*3790*/  @P5 STG.E desc[UR36][R6.64+0xa0], R11 ;  /* 0x0000a00b06005986 */ /* 0x0003e2000c101924 */
[C---:B------:R-:W-:Y:S01]  /*37a0*/  ISETP.GT.AND P5, PT, R3.reuse, RZ, P0 ;  /* 0x000000ff0300720c */ /* 0x040fe200007a4270 */
[----:B0-----:R-:W-:Y:S01]  /*37b0*/  FMUL R5, R46, R23 ;  /* 0x000000172e057220 */ /* 0x001fe20000400000 */
[----:B------:R-:W-:-:S03]  /*37c0*/  ISETP.GT.AND P0, PT, R3, 0x8, P0 ;  /* 0x000000080300780c */ /* 0x000fc60000704270 */
[----:B------:R-:W-:Y:S01]  /*37d0*/  @P4 STG.E desc[UR36][R6.64+0xa4], R45 ;  /* 0x0000a42d06004986 */ /* 0x000fe2000c101924 */
[C---:B------:R-:W-:Y:S02]  /*37e0*/  ISETP.GT.AND P4, PT, R3.reuse, RZ, P2 ;  /* 0x000000ff0300720c */ /* 0x040fe40001784270 */
[----:B------:R-:W-:Y:S01]  /*37f0*/  ISETP.GT.AND P2, PT, R3, 0x8, P2 ;  /* 0x000000080300780c */ /* 0x000fe20001744270 */
[----:B------:R0:W-:Y:S01]  /*3800*/  @P3 STG.E desc[UR36][R8.64+0xa0], R5 ;  /* 0x0000a00508003986 */ /* 0x0001e2000c101924 */
[----:B------:R-:W-:Y:S01]  /*3810*/  ISETP.GT.AND P3, PT, R4, 0x39, PT ;  /* 0x000000390400780c */ /* 0x000fe20003f64270 */
[----:B-1----:R-:W-:Y:S02]  /*3820*/  FMUL R11, R48, R23 ;  /* 0x00000017300b7220 */ /* 0x002fe40000400000 */
[----:B------:R-:W-:Y:S01]  /*3830*/  @P1 STG.E desc[UR36][R8.64+0xa4], R47 ;  /* 0x0000a42f08001986 */ /* 0x000fe2000c101924 */
[----:B------:R-:W-:Y:S01]  /*3840*/  ISETP.GT.AND P1, PT, R4, 0x38, PT ;  /* 0x000000380400780c */ /* 0x000fe20003f24270 */
[----:B------:R-:W-:-:S02]  /*3850*/  @P5 IMAD.MOV.U32 R4, RZ, RZ, R6 ;  /* 0x000000ffff045224 */ /* 0x000fc400078e0006 */
[----:B0-----:R-:W-:-:S05]  /*3860*/  @P5 IMAD.MOV.U32 R5, RZ, RZ, R7 ;  /* 0x000000ffff055224 */ /* 0x001fca00078e0007 */
[----:B------:R0:W-:Y:S01]  /*3870*/  @P5 STG.E desc[UR36][R4.64+0xc0], R11 ;  /* 0x0000c00b04005986 */ /* 0x0001e2000c101924 */
[C---:B------:R-:W-:Y:S02]  /*3880*/  ISETP.GT.AND P5, PT, R3.reuse, RZ, P3 ;  /* 0x000000ff0300720c */ /* 0x040fe40001fa4270 */
[----:B------:R-:W-:Y:S01]  /*3890*/  ISETP.GT.AND P3, PT, R3, 0x8, P3 ;  /* 0x000000080300780c */ /* 0x000fe20001f64270 */
[----:B0-----:R-:W-:Y:S02]  /*38a0*/  @P4 IMAD.MOV.U32 R4, RZ, RZ, R6 ;  /* 0x000000ffff044224 */ /* 0x001fe400078e0006 */
[----:B------:R-:W-:Y:S01]  /*38b0*/  FMUL R11, R52, R23 ;  /* 0x00000017340b7220 */ /* 0x000fe20000400000 */
[----:B------:R-:W-:-:S05]  /*38c0*/  @P4 IMAD.MOV.U32 R5, RZ, RZ, R7 ;  /* 0x000000ffff054224 */ /* 0x000fca00078e0007 */
[----:B------:R0:W-:Y:S01]  /*38d0*/  @P4 STG.E desc[UR36][R4.64+0xc4], R49 ;  /* 0x0000c43104004986 */ /* 0x0001e2000c101924 */
[C---:B------:R-:W-:Y:S02]  /*38e0*/  ISETP.GT.AND P4, PT, R3.reuse, RZ, P1 ;  /* 0x000000ff0300720c */ /* 0x040fe40000f84270 */
[----:B------:R-:W-:Y:S01]  /*38f0*/  ISETP.GT.AND P1, PT, R3, 0x8, P1 ;  /* 0x000000080300780c */ /* 0x000fe20000f24270 */
[----:B------:R-:W-:Y:S01]  /*3900*/  FMUL R3, R50, R23 ;  /* 0x0000001732037220 */ /* 0x000fe20000400000 */
[----:B0-----:R-:W-:Y:S02]  /*3910*/  @P0 IMAD.MOV.U32 R4, RZ, RZ, R8 ;  /* 0x000000ffff040224 */ /* 0x001fe400078e0008 */
[----:B------:R-:W-:-:S05]  /*3920*/  @P0 IMAD.MOV.U32 R5, RZ, RZ, R9 ;  /* 0x000000ffff050224 */ /* 0x000fca00078e0009 */
[----:B------:R0:W-:Y:S02]  /*3930*/  @P0 STG.E desc[UR36][R4.64+0xc0], R3 ;  /* 0x0000c00304000986 */ /* 0x0001e4000c101924 */
[----:B0-----:R-:W-:Y:S02]  /*3940*/  @P2 IMAD.MOV.U32 R4, RZ, RZ, R8 ;  /* 0x000000ffff042224 */ /* 0x001fe400078e0008 */
[----:B------:R-:W-:-:S05]  /*3950*/  @P2 IMAD.MOV.U32 R5, RZ, RZ, R9 ;  /* 0x000000ffff052224 */ /* 0x000fca00078e0009 */
[----:B------:R0:W-:Y:S02]  /*3960*/  @P2 STG.E desc[UR36][R4.64+0xc4], R51 ;  /* 0x0000c43304002986 */ /* 0x0001e4000c101924 */
[----:B0-----:R-:W-:Y:S02]  /*3970*/  @P4 IMAD.MOV.U32 R4, RZ, RZ, R6 ;  /* 0x000000ffff044224 */ /* 0x001fe400078e0006 */
[----:B------:R-:W-:-:S05]  /*3980*/  @P4 IMAD.MOV.U32 R5, RZ, RZ, R7 ;  /* 0x000000ffff054224 */ /* 0x000fca00078e0007 */
[----:B------:R0:W-:Y:S04]  /*3990*/  @P4 STG.E desc[UR36][R4.64+0xe0], R11 ;  /* 0x0000e00b04004986 */ /* 0x0001e8000c101924 */
[----:B------:R1:W-:Y:S01]  /*39a0*/  @P5 STG.E desc[UR36][R6.64+0xe4], R53 ;  /* 0x0000e43506005986 */ /* 0x0003e2000c101924 */
[----:B0-----:R-:W-:Y:S02]  /*39b0*/  @P1 IMAD.MOV.U32 R4, RZ, RZ, R8 ;  /* 0x000000ffff041224 */ /* 0x001fe400078e0008 */
[----:B------:R-:W-:-:S05]  /*39c0*/  @P1 IMAD.MOV.U32 R5, RZ, RZ, R9 ;  /* 0x000000ffff051224 */ /* 0x000fca00078e0009 */
[----:B------:R1:W-:Y:S04]  /*39d0*/  @P1 STG.E desc[UR36][R4.64+0xe0], R13 ;  /* 0x0000e00d04001986 */ /* 0x0003e8000c101924 */
[----:B------:R1:W-:Y:S02]  /*39e0*/  @P3 STG.E desc[UR36][R8.64+0xe4], R55 ;  /* 0x0000e43708003986 */ /* 0x0003e4000c101924 */
.L_x_91:
[----:B------:R-:W-:Y:S05]  /*39f0*/  BSYNC B0 ;  /* 0x0000000000007941 */ /* 0x000fea0003800000 */
.L_x_29:
[----:B------:R-:W-:Y:S01]  /*3a00*/  ULDC UR4, c[0x0][0xc] ;  /* 0x0000030000047ab9 */ /* 0x000fe20000000800 */
[----:B------:R-:W-:Y:S01]  /*3a10*/  ULDC UR5, c[0x0][0x10] ;  /* 0x0000040000057ab9 */ /* 0x000fe20000000800 */
[----:B------:R-:W2:Y:S01]  /*3a20*/  LDC R3, c[0x0][0x14] ;  /* 0x00000500ff037b82 */ /* 0x000ea20000000800 */
[----:B------:R-:W-:Y:S01]  /*3a30*/  UIMAD.WIDE.U32 UR4, UR4, UR5, URZ ;  /* 0x00000005040472a5 */ /* 0x000fe2000f8e003f */
[----:B------:R-:W-:Y:S02]  /*3a40*/  IMAD.MOV.U32 R59, RZ, RZ, -0x1 ;  /* 0xffffffffff3b7424 */ /* 0x000fe400078e00ff */
[----:B------:R-:W-:-:S03]  /*3a50*/  IMAD.MOV.U32 R57, RZ, RZ, -0x1 ;  /* 0xffffffffff397424 */ /* 0x000fc600078e00ff */
[----:B--2---:R-:W-:-:S04]  /*3a60*/  IMAD.WIDE.U32 R16, R3, UR4, R16 ;  /* 0x0000000403107c25 */ /* 0x004fc8000f8e0010 */
[----:B------:R-:W-:Y:S01]  /*3a70*/  IMAD R3, R3, UR5, RZ ;  /* 0x0000000503037c24 */ /* 0x000fe2000f8e02ff */
[----:B------:R-:W-:Y:S02]  /*3a80*/  ULDC.64 UR4, c[0x0][0x650] ;  /* 0x0001940000047ab9 */ /* 0x000fe40000000a00 */
[----:B------:R-:W-:Y:S01]  /*3a90*/  ISETP.GE.U32.AND P0, PT, R16, UR4, PT ;  /* 0x0000000410007c0c */ /* 0x000fe2000bf06070 */
[--C-:B------:R-:W-:Y:S01]  /*3aa0*/  IMAD.IADD R17, R17, 0x1, R3.reuse ;  /* 0x0000000111117824 */ /* 0x100fe200078e0203 */
[----:B------:R-:W-:-:S04]  /*3ab0*/  PRMT R3, RZ, 0x7610, R3 ;  /* 0x00007610ff037816 */ /* 0x000fc80000000003 */
[----:B------:R-:W-:-:S13]  /*3ac0*/  ISETP.GE.U32.AND.EX P0, PT, R17, UR5, PT, P0 ;  /* 0x0000000511007c0c */ /* 0x000fda000bf06100 */
[----:B------:R-:W-:Y:S05]  /*3ad0*/  @P0 BRA `(.L_x_92) ;  /* 0x0000000400640947 */ /* 0x000fea0003800000 */
[----:B0--3--:R-:W0:Y:S01]  /*3ae0*/  S2R R12, SR_CTAID.X ;  /* 0x00000000000c7919 */ /* 0x009e220000002500 */
[----:B-1----:R-:W1:Y:S01]  /*3af0*/  LDC.64 R10, c[0x0][0x628] ;  /* 0x00018a00ff0a7b82 */ /* 0x002e620000000a00 */
[----:B------:R-:W-:Y:S01]  /*3b00*/  ULDC UR4, c[0x0][0x150] ;  /* 0x0000540000047ab9 */ /* 0x000fe20000000800 */
[----:B----4-:R-:W-:Y:S01]  /*3b10*/  IMAD.MOV.U32 R8, RZ, RZ, R16 ;  /* 0x000000ffff087224 */ /* 0x010fe200078e0010 */
[----:B------:R-:W2:Y:S01]  /*3b20*/  S2R R24, SR_CTAID.Y ;  /* 0x0000000000187919 */ /* 0x000ea20000002600 */
[----:B------:R-:W-:-:S04]  /*3b30*/  IMAD.MOV.U32 R9, RZ, RZ, R17 ;  /* 0x000000ffff097224 */ /* 0x000fc800078e0011 */
[----:B------:R-:W3:Y:S08]  /*3b40*/  LDC R21, c[0x0][0x144] ;  /* 0x00005100ff157b82 */ /* 0x000ef00000000800 */
[----:B------:R-:W4:Y:S08]  /*3b50*/  LDC R0, c[0x0][0x630] ;  /* 0x00018c00ff007b82 */ /* 0x000f300000000800 */
[----:B------:R-:W2:Y:S01]  /*3b60*/  LDC.64 R14, c[0x0][0x620] ;  /* 0x00018800ff0e7b82 */ /* 0x000ea20000000a00 */
[----:B-1----:R-:W-:-:S04]  /*3b70*/  ISETP.NE.U32.AND P0, PT, R10, RZ, PT ;  /* 0x000000ff0a00720c */ /* 0x002fc80003f05070 */
[----:B------:R-:W-:Y:S02]  /*3b80*/  ISETP.NE.AND.EX P0, PT, R11, RZ, PT, P0 ;  /* 0x000000ff0b00720c */ /* 0x000fe40003f05300 */
[----:B0-----:R-:W-:-:S05]  /*3b90*/  I2FP.F32.U32 R3, R12 ;  /* 0x0000000c00037245 */ /* 0x001fca0000201000 */
[----:B------:R-:W-:-:S04]  /*3ba0*/  FMUL R3, R3, UR4 ;  /* 0x0000000403037c20 */ /* 0x000fc80008400000 */
[----:B------:R0:W1:Y:S02]  /*3bb0*/  F2I.U32.TRUNC.NTZ R20, R3 ;  /* 0x0000000300147305 */ /* 0x000064000020f000 */
[----:B---34-:R-:W-:Y:S05]  /*3bc0*/  @!P0 BRA `(.L_x_93) ;  /* 0x0000000000288947 */ /* 0x018fea0003800000 */
[----:B0-----:R-:W0:Y:S02]  /*3bd0*/  LDC R3, c[0x0][0x634] ;  /* 0x00018d00ff037b82 */ /* 0x001e240000000800 */
        /* <DEDUP_REMOVED lines=9> */
.L_x_93:
[----:B------:R-:W3:Y:S01]  /*3c70*/  LDC.64 R28, c[0x0][0x640] ;  /* 0x00019000ff1c7b82 */ /* 0x000ee20000000a00 */
[-CC-:B------:R-:W-:Y:S01]  /*3c80*/  SHF.R.U64 R57, R8, R0.reuse, R9.reuse ;  /* 0x0000000008397219 */ /* 0x180fe20000001209 */
[----:B-1----:R-:W-:Y:S01]  /*3c90*/  IMAD.MOV R20, RZ, RZ, -R20 ;  /* 0x000000ffff147224 */ /* 0x002fe200078e0a14 */
[----:B------:R-:W-:Y:S01]  /*3ca0*/  SHF.R.U32.HI R0, RZ, R0, R9 ;  /* 0x00000000ff007219 */ /* 0x000fe20000011609 */
[----:B------:R-:W-:Y:S01]  /*3cb0*/  ULDC UR4, c[0x0][0x154] ;  /* 0x0000550000047ab9 */ /* 0x000fe20000000800 */
[----:B0-----:R-:W-:Y:S01]  /*3cc0*/  IADD3 R3, P0, RZ, -R57, RZ ;  /* 0x80000039ff037210 */ /* 0x001fe20007f1e0ff */
[----:B------:R-:W-:Y:S02]  /*3cd0*/  IMAD R21, R21, R20, R12 ;  /* 0x0000001415157224 */ /* 0x000fe400078e020c */
[----:B------:R-:W0:Y:S01]  /*3ce0*/  LDC R6, c[0x0][0x618] ;  /* 0x00018600ff067b82 */ /* 0x000e220000000800 */
[----:B------:R-:W-:Y:S02]  /*3cf0*/  IMAD.MOV.U32 R7, RZ, RZ, 0x1 ;  /* 0x00000001ff077424 */ /* 0x000fe400078e00ff */
[----:B------:R-:W-:-:S04]  /*3d00*/  IMAD.X R5, RZ, RZ, ~R0, P0 ;  /* 0x000000ffff057224 */ /* 0x000fc800000e0e00 */
[-C--:B--2---:R-:W-:Y:S01]  /*3d10*/  IMAD R0, R5, R14.reuse, RZ ;  /* 0x0000000e05007224 */ /* 0x084fe200078e02ff */
[----:B------:R-:W1:Y:S01]  /*3d20*/  LDC R8, c[0x0][0x608] ;  /* 0x00018200ff087b82 */ /* 0x000e620000000800 */
[----:B------:R-:W-:-:S04]  /*3d30*/  IMAD.WIDE.U32 R4, R3, R14, R16 ;  /* 0x0000000e03047225 */ /* 0x000fc800078e0010 */
[----:B------:R-:W-:Y:S01]  /*3d40*/  IMAD R3, R3, R15, R0 ;  /* 0x0000000f03037224 */ /* 0x000fe200078e0200 */
[----:B------:R-:W-:Y:S02]  /*3d50*/  I2FP.F32.U32 R0, R24 ;  /* 0x0000001800007245 */ /* 0x000fe40000201000 */
[----:B------:R-:W2:Y:S01]  /*3d60*/  LDC R26, c[0x0][0x658] ;  /* 0x00019600ff1a7b82 */ /* 0x000ea20000000800 */
[----:B------:R-:W-:Y:S01]  /*3d70*/  IMAD.IADD R3, R5, 0x1, R3 ;  /* 0x0000000105037824 */ /* 0x000fe200078e0203 */
[----:B---3--:R-:W-:Y:S01]  /*3d80*/  ISETP.NE.U32.AND P0, PT, R28, RZ, PT ;  /* 0x000000ff1c00720c */ /* 0x008fe20003f05070 */
[----:B------:R-:W-:Y:S01]  /*3d90*/  FMUL R0, R0, UR4 ;  /* 0x0000000400007c20 */ /* 0x000fe20008400000 */
[----:B------:R-:W-:Y:S02]  /*3da0*/  IMAD.MOV.U32 R5, RZ, RZ, -0x1 ;  /* 0xffffffffff057424 */ /* 0x000fe400078e00ff */
[----:B------:R-:W-:Y:S01]  /*3db0*/  ISETP.NE.AND.EX P0, PT, R29, RZ, PT, P0 ;  /* 0x000000ff1d00720c */ /* 0x000fe20003f05300 */
[----:B------:R3:W4:Y:S01]  /*3dc0*/  F2I.U32.TRUNC.NTZ R13, R0 ;  /* 0x00000000000d7305 */ /* 0x000722000020f000 */
[----:B------:R-:W3:Y:S01]  /*3dd0*/  LDC R15, c[0x0][0x148] ;  /* 0x00005200ff0f7b82 */ /* 0x000ee20000000800 */
[----:B0-----:R-:W-:-:S02]  /*3de0*/  SHF.R.U64 R12, R4, R6, R3 ;  /* 0x00000006040c7219 */ /* 0x001fc40000001203 */
[----:B------:R-:W-:-:S05]  /*3df0*/  SHF.R.U32.HI R3, RZ, R6, R3 ;  /* 0x00000006ff037219 */ /* 0x000fca0000011603 */
[----:B------:R-:W0:Y:S01]  /*3e00*/  LDC R20, c[0x0][0x600] ;  /* 0x00018000ff147b82 */ /* 0x000e220000000800 */
[-CC-:B-1----:R-:W-:Y:S02]  /*3e10*/  SHF.R.U64 R10, R12, R8.reuse, R3.reuse ;  /* 0x000000080c0a7219 */ /* 0x182fe40000001203 */
[----:B------:R-:W-:-:S05]  /*3e20*/  SHF.R.U32.HI R3, RZ, R8, R3 ;  /* 0x00000008ff037219 */ /* 0x000fca0000011603 */
[----:B------:R-:W1:Y:S01]  /*3e30*/  LDC R27, c[0x0][0x648] ;  /* 0x00019200ff1b7b82 */ /* 0x000e620000000800 */
[-C--:B--2---:R-:W-:Y:S02]  /*3e40*/  SHF.L.U32 R4, R5, R26.reuse, RZ ;  /* 0x0000001a05047219 */ /* 0x084fe400000006ff */
[-CC-:B------:R-:W-:Y:S02]  /*3e50*/  SHF.R.U64 R14, R10, R26.reuse, R3.reuse ;  /* 0x0000001a0a0e7219 */ /* 0x180fe40000001203 */
[----:B------:R-:W-:Y:S02]  /*3e60*/  SHF.R.U32.HI R5, RZ, R26, R3 ;  /* 0x0000001aff057219 */ /* 0x000fe40000011603 */
[----:B------:R-:W-:Y:S01]  /*3e70*/  LOP3.LUT R25, RZ, R4, RZ, 0x33, !PT ;  /* 0x00000004ff197212 */ /* 0x000fe200078e33ff */
[----:B------:R-:W2:Y:S01]  /*3e80*/  LDC R30, c[0x0][0x638] ;  /* 0x00018e00ff1e7b82 */ /* 0x000ea20000000800 */
[----:B------:R-:W-:Y:S01]  /*3e90*/  SHF.L.U32 R26, R7, R26, RZ ;  /* 0x0000001a071a7219 */ /* 0x000fe200000006ff */
[----:B------:R-:W-:-:S06]  /*3ea0*/  IMAD.MOV.U32 R4, RZ, RZ, R14 ;  /* 0x000000ffff047224 */ /* 0x000fcc00078e000e */
[----:B------:R-:W0:Y:S01]  /*3eb0*/  LDC R31, c[0x0][0x610] ;  /* 0x00018400ff1f7b82 */ /* 0x000e220000000800 */
[----:B----4-:R-:W-:Y:S05]  /*3ec0*/  @!P0 BRA `(.L_x_94) ;  /* 0x0000000000288947 */ /* 0x010fea0003800000 */
[----:B------:R-:W4:Y:S02]  /*3ed0*/  LDC R3, c[0x0][0x64c] ;  /* 0x00019300ff037b82 */ /* 0x000f240000000800 */
[----:B----4-:R-:W-:-:S05]  /*3ee0*/  IADD3 R3, P0, R14, R3, RZ ;  /* 0x000000030e037210 */ /* 0x010fca0007f1e0ff */
        /* <DEDUP_REMOVED lines=8> */
.L_x_94:
[----:B------:R-:W-:Y:S01]  /*3f70*/  ISETP.NE.AND P0, PT, R2, 0x1, PT ;  /* 0x000000010200780c */ /* 0x000fe20003f05270 */
[----:B0-----:R-:W-:Y:S01]  /*3f80*/  VIADD R7, R20, 0xffffffff ;  /* 0xffffffff14077836 */ /* 0x001fe20000000000 */
[----:B-1-3--:R-:W-:Y:S01]  /*3f90*/  SHF.R.U64 R0, R4, R27, R5 ;  /* 0x0000001b04007219 */ /* 0x00afe20000001205 */
[----:B------:R-:W-:Y:S01]  /*3fa0*/  IMAD.MOV R13, RZ, RZ, -R13 ;  /* 0x000000ffff0d7224 */ /* 0x000fe200078e0a0d */
[----:B------:R-:W-:Y:S01]  /*3fb0*/  LOP3.LUT R5, R10, R25, RZ, 0xc0, !PT ;  /* 0x000000190a057212 */ /* 0x000fe200078ec0ff */
[----:B------:R-:W-:Y:S01]  /*3fc0*/  IMAD.MOV.U32 R4, RZ, RZ, 0x1 ;  /* 0x00000001ff047424 */ /* 0x000fe200078e00ff */
[----:B------:R-:W-:Y:S01]  /*3fd0*/  LOP3.LUT R12, R12, R7, RZ, 0xc0, !PT ;  /* 0x000000070c0c7212 */ /* 0x000fe200078ec0ff */
[----:B------:R-:W-:Y:S02]  /*3fe0*/  IMAD.MOV R3, RZ, RZ, -R0 ;  /* 0x000000ffff037224 */ /* 0x000fe400078e0a00 */
[----:B------:R-:W-:Y:S02]  /*3ff0*/  IMAD R0, R26, R0, R5 ;  /* 0x000000001a007224 */ /* 0x000fe400078e0205 */
[----:B--2---:R-:W-:-:S02]  /*4000*/  IMAD R3, R3, R30, R14 ;  /* 0x0000001e03037224 */ /* 0x004fc400078e020e */
[----:B------:R-:W-:Y:S02]  /*4010*/  @P0 IMAD R21, R15, R13, R24 ;  /* 0x0000000d0f150224 */ /* 0x000fe400078e0218 */
[----:B------:R-:W-:Y:S01]  /*4020*/  IMAD R5, R3, R20, R12 ;  /* 0x0000001403057224 */ /* 0x000fe200078e020c */
[----:B------:R-:W-:Y:S01]  /*4030*/  PRMT R3, R4, 0x7610, R3 ;  /* 0x0000761004037816 */ /* 0x000fe20000000003 */
[----:B------:R-:W-:-:S05]  /*4040*/  IMAD R0, R0, R31, R21 ;  /* 0x0000001f00007224 */ /* 0x000fca00078e0215 */
[----:B------:R-:W-:Y:S02]  /*4050*/  SEL R59, R5, R0, !P0 ;  /* 0x00000000053b7207 */ /* 0x000fe40004000000 */
[----:B------:R-:W-:-:S07]  /*4060*/  SEL R0, R0, R5, !P0 ;  /* 0x0000000500007207 */ /* 0x000fce0004000000 */
.L_x_92:
[----:B------:R-:W-:Y:S01]  /*4070*/  LOP3.LUT P0, RZ, R3, 0xff, RZ, 0xc0, !PT ;  /* 0x000000ff03ff7812 */ /* 0x000fe2000780c0ff */
[----:B------:R-:W-:-:S12]  /*4080*/  IMAD.MOV.U32 R58, RZ, RZ, R0 ;  /* 0x000000ffff3a7224 */ /* 0x000fd800078e0000 */
[----:B------:R-:W-:Y:S05]  /*4090*/  @P0 BRA `(.L_x_95) ;  /* 0xffffffcc00d80947 */ /* 0x000fea000383ffff */
[----:B------:R-:W-:Y:S05]  /*40a0*/  EXIT ;  /* 0x000000000000794d */ /* 0x000fea0003800000 */
.L_x_4:
[----:B0-----:R-:W-:Y:S01]  /*40b0*/  ULDC.64 UR4, c[0x0][0x650] ;  /* 0x0001940000047ab9 */ /* 0x001fe20000000a00 */
        /* <DEDUP_REMOVED lines=25> */
.L_x_97:
[--C-:B------:R-:W-:Y:S01]  /*4250*/  SHF.R.U64 R12, R10, R14, R11.reuse ;  /* 0x0000000e0a0c7219 */ /* 0x100fe2000000120b */
[----:B------:R-:W0:Y:S01]  /*4260*/  LDC R22, c[0x0][0x618] ;  /* 0x00018600ff167b82 */ /* 0x000e220000000800 */
[----:B------:R-:W-:Y:S01]  /*4270*/  I2FP.F32.U32 R6, R4 ;  /* 0x0000000400067245 */ /* 0x000fe20000201000 */
[----:B------:R-:W-:Y:S01]  /*4280*/  ULDC UR4, c[0x0][0x150] ;  /* 0x0000540000047ab9 */ /* 0x000fe20000000800 */
[----:B------:R-:W-:Y:S02]  /*4290*/  SHF.R.U32.HI R5, RZ, R14, R11 ;  /* 0x0000000eff057219 */ /* 0x000fe4000001160b */
[----:B------:R-:W-:Y:S01]  /*42a0*/  IADD3 R9, P0, RZ, -R12, RZ ;  /* 0x8000000cff097210 */ /* 0x000fe20007f1e0ff */
[----:B------:R-:W-:Y:S01]  /*42b0*/  FMUL R11, R6, UR4 ;  /* 0x00000004060b7c20 */ /* 0x000fe20008400000 */
[----:B------:R-:W-:Y:S01]  /*42c0*/  ULDC UR4, c[0x0][0x154] ;  /* 0x0000550000047ab9 */ /* 0x000fe20000000800 */
[----:B------:R-:W1:Y:S02]  /*42d0*/  LDC.64 R24, c[0x0][0x640] ;  /* 0x00019000ff187b82 */ /* 0x000e640000000a00 */
[----:B------:R-:W-:-:S02]  /*42e0*/  IMAD.X R5, RZ, RZ, ~R5, P0 ;  /* 0x000000ffff057224 */ /* 0x000fc400000e0e05 */
[----:B------:R-:W2:Y:S01]  /*42f0*/  F2I.U32.TRUNC.NTZ R11, R11 ;  /* 0x0000000b000b7305 */ /* 0x000ea2000020f000 */
[----:B------:R-:W-:-:S03]  /*4300*/  IMAD.WIDE.U32 R6, R9, R20, R16 ;  /* 0x0000001409067225 */ /* 0x000fc600078e0010 */
[----:B------:R-:W3:Y:S01]  /*4310*/  LDC R13, c[0x0][0x144] ;  /* 0x00005100ff0d7b82 */ /* 0x000ee20000000800 */
[----:B------:R-:W-:-:S04]  /*4320*/  IMAD R8, R5, R20, RZ ;  /* 0x0000001405087224 */ /* 0x000fc800078e02ff */
[----:B------:R-:W-:Y:S02]  /*4330*/  IMAD R5, R9, R21, R8 ;  /* 0x0000001509057224 */ /* 0x000fe400078e0208 */
[----:B------:R-:W-:Y:S01]  /*4340*/  IMAD.MOV.U32 R8, RZ, RZ, -0x1 ;  /* 0xffffffffff087424 */ /* 0x000fe200078e00ff */
[----:B------:R-:W4:Y:S01]  /*4350*/  LDC R14, c[0x0][0x608] ;  /* 0x00018200ff0e7b82 */ /* 0x000f220000000800 */
[----:B------:R-:W-:Y:S01]  /*4360*/  IMAD.IADD R5, R7, 0x1, R5 ;  /* 0x0000000107057824 */ /* 0x000fe200078e0205 */
[----:B------:R-:W-:-:S04]  /*4370*/  I2FP.F32.U32 R7, R3 ;  /* 0x0000000300077245 */ /* 0x000fc80000201000 */
[-C--:B0-----:R-:W-:Y:S01]  /*4380*/  SHF.R.U64 R10, R6, R22.reuse, R5 ;  /* 0x00000016060a7219 */ /* 0x081fe20000001205 */
[----:B--2---:R-:W-:Y:S01]  /*4390*/  IMAD.MOV R6, RZ, RZ, -R11 ;  /* 0x000000ffff067224 */ /* 0x004fe200078e0a0b */
[----:B------:R-:W0:Y:S01]  /*43a0*/  LDC R9, c[0x0][0x658] ;  /* 0x00019600ff097b82 */ /* 0x000e220000000800 */
[----:B-1----:R-:W-:Y:S01]  /*43b0*/  ISETP.NE.U32.AND P0, PT, R24, RZ, PT ;  /* 0x000000ff1800720c */ /* 0x002fe20003f05070 */
[----:B------:R-:W-:Y:S01]  /*43c0*/  FMUL R7, R7, UR4 ;  /* 0x0000000407077c20 */ /* 0x000fe20008400000 */
[----:B------:R-:W-:Y:S02]  /*43d0*/  SHF.R.U32.HI R5, RZ, R22, R5 ;  /* 0x00000016ff057219 */ /* 0x000fe40000011605 */
[----:B------:R-:W-:-:S03]  /*43e0*/  ISETP.NE.AND.EX P0, PT, R25, RZ, PT, P0 ;  /* 0x000000ff1900720c */ /* 0x000fc60003f05300 */
[----:B------:R-:W1:Y:S01]  /*43f0*/  LDC R20, c[0x0][0x148] ;  /* 0x00005200ff147b82 */ /* 0x000e620000000800 */
[----:B---3--:R-:W-:Y:S02]  /*4400*/  IMAD R23, R13, R6, R4 ;  /* 0x000000060d177224 */ /* 0x008fe400078e0204 */
[----:B------:R-:W-:-:S05]  /*4410*/  IMAD.MOV.U32 R6, RZ, RZ, 0x1 ;  /* 0x00000001ff067424 */ /* 0x000fca00078e00ff */
[----:B------:R-:W2:Y:S01]  /*4420*/  LDC R21, c[0x0][0x600] ;  /* 0x00018000ff157b82 */ /* 0x000ea20000000800 */
[-CC-:B----4-:R-:W-:Y:S02]  /*4430*/  SHF.R.U64 R13, R10, R14.reuse, R5.reuse ;  /* 0x0000000e0a0d7219 */ /* 0x190fe40000001205 */
[----:B------:R-:W-:Y:S02]  /*4440*/  SHF.R.U32.HI R4, RZ, R14, R5 ;  /* 0x0000000eff047219 */ /* 0x000fe40000011605 */
[----:B------:R3:W4:Y:S03]  /*4450*/  F2I.U32.TRUNC.NTZ R14, R7 ;  /* 0x00000007000e7305 */ /* 0x000726000020f000 */
[----:B------:R-:W1:Y:S01]  /*4460*/  LDC R26, c[0x0][0x648] ;  /* 0x00019200ff1a7b82 */ /* 0x000e620000000800 */
[-C--:B0-----:R-:W-:Y:S02]  /*4470*/  SHF.R.U64 R15, R13, R9.reuse, R4 ;  /* 0x000000090d0f7219 */ /* 0x081fe40000001204 */
[----:B------:R-:W-:-:S02]  /*4480*/  SHF.L.U32 R8, R8, R9, RZ ;  /* 0x0000000908087219 */ /* 0x000fc400000006ff */
[-C--:B------:R-:W-:Y:S01]  /*4490*/  SHF.R.U32.HI R5, RZ, R9.reuse, R4 ;  /* 0x00000009ff057219 */ /* 0x080fe20000011604 */
[----:B------:R-:W-:Y:S01]  /*44a0*/  IMAD.MOV.U32 R4, RZ, RZ, R15 ;  /* 0x000000ffff047224 */ /* 0x000fe200078e000f */
[----:B------:R-:W-:Y:S01]  /*44b0*/  SHF.L.U32 R22, R6, R9, RZ ;  /* 0x0000000906167219 */ /* 0x000fe200000006ff */
[----:B------:R-:W0:Y:S01]  /*44c0*/  LDC R27, c[0x0][0x638] ;  /* 0x00018e00ff1b7b82 */ /* 0x000e220000000800 */
[----:B------:R-:W-:-:S07]  /*44d0*/  LOP3.LUT R28, RZ, R8, RZ, 0x33, !PT ;  /* 0x00000008ff1c7212 */ /* 0x000fce00078e33ff */
        /* <DEDUP_REMOVED lines=12> */
.L_x_98:
[----:B------:R-:W-:Y:S01]  /*45a0*/  ISETP.NE.AND P0, PT, R2, 0x1, PT ;  /* 0x000000010200780c */ /* 0x000fe20003f05270 */
[----:B--2---:R-:W-:Y:S01]  /*45b0*/  VIADD R7, R21, 0xffffffff ;  /* 0xffffffff15077836 */ /* 0x004fe20000000000 */
[----:B-1----:R-:W-:Y:S01]  /*45c0*/  SHF.R.U64 R5, R4, R26, R5 ;  /* 0x0000001a04057219 */ /* 0x002fe20000001205 */
[----:B------:R-:W-:Y:S01]  /*45d0*/  IMAD.MOV R14, RZ, RZ, -R14 ;  /* 0x000000ffff0e7224 */ /* 0x000fe200078e0a0e */
[----:B------:R-:W-:Y:S01]  /*45e0*/  LOP3.LUT R4, R13, R28, RZ, 0xc0, !PT ;  /* 0x0000001c0d047212 */ /* 0x000fe200078ec0ff */
[----:B------:R-:W-:Y:S01]  /*45f0*/  IMAD.MOV.U32 R8, RZ, RZ, R12 ;  /* 0x000000ffff087224 */ /* 0x000fe200078e000c */
[----:B------:R-:W-:Y:S01]  /*4600*/  LOP3.LUT R10, R10, R7, RZ, 0xc0, !PT ;  /* 0x000000070a0a7212 */ /* 0x000fe200078ec0ff */
[----:B------:R-:W-:Y:S02]  /*4610*/  IMAD.MOV R6, RZ, RZ, -R5 ;  /* 0x000000ffff067224 */ /* 0x000fe400078e0a05 */
[----:B------:R-:W-:-:S04]  /*4620*/  IMAD R4, R22, R5, R4 ;  /* 0x0000000516047224 */ /* 0x000fc800078e0204 */
[----:B------:R-:W-:Y:S02]  /*4630*/  @P0 IMAD R23, R20, R14, R3 ;  /* 0x0000000e14170224 */ /* 0x000fe400078e0203 */
[----:B0-----:R-:W-:Y:S02]  /*4640*/  IMAD R3, R6, R27, R15 ;  /* 0x0000001b06037224 */ /* 0x001fe400078e020f */
[----:B------:R-:W-:Y:S02]  /*4650*/  IMAD R7, R4, R29, R23 ;  /* 0x0000001d04077224 */ /* 0x000fe400078e0217 */
[----:B------:R-:W-:Y:S02]  /*4660*/  IMAD R4, R3, R21, R10 ;  /* 0x0000001503047224 */ /* 0x000fe400078e020a */
[----:B------:R-:W-:-:S03]  /*4670*/  IMAD.MOV.U32 R6, RZ, RZ, 0x1 ;  /* 0x00000001ff067424 */ /* 0x000fc600078e00ff */
[----:B------:R-:W-:Y:S02]  /*4680*/  SEL R9, R4, R7, !P0 ;  /* 0x0000000704097207 */ /* 0x000fe40004000000 */
[----:B------:R-:W-:-:S07]  /*4690*/  SEL R7, R7, R4, !P0 ;  /* 0x0000000407077207 */ /* 0x000fce0004000000 */
.L_x_96:
[----:B------:R-:W-:-:S08]  /*46a0*/  NOP ;  /* 0x0000000000007918 */ /* 0x000fd00000000000 */
[----:B------:R-:W0:-:S00]  /*46b0*/  USETMAXREG.DEALLOC.CTAPOOL 0x28 ;  /* 0x00000028000079c8 */ /* 0x000e0000080e0500 */
[----:B0-----:R-:W-:-:S13]  /*46c0*/  ISETP.NE.AND P0, PT, R0, RZ, PT ;  /* 0x000000ff0000720c */ /* 0x001fda0003f05270 */
[----:B------:R-:W-:Y:S05]  /*46d0*/  @P0 EXIT ;  /* 0x000000000000094d */ /* 0x000fea0003800000 */
[----:B------:R-:W-:Y:S01]  /*46e0*/  LOP3.LUT P0, RZ, R6, 0xff, RZ, 0xc0, !PT ;  /* 0x000000ff06ff7812 */ /* 0x000fe2000780c0ff */
[----:B------:R-:W-:Y:S02]  /*46f0*/  IMAD.MOV.U32 R0, RZ, RZ, 0x1 ;  /* 0x00000001ff007424 */ /* 0x000fe400078e00ff */
[----:B------:R-:W-:-:S10]  /*4700*/  IMAD.MOV.U32 R12, RZ, RZ, RZ ;  /* 0x000000ffff0c7224 */ /* 0x000fd400078e00ff */
[----:B------:R-:W-:Y:S05]  /*4710*/  @!P0 BRA `(.L_x_99) ;  /* 0x0000000c00308947 */ /* 0x000fea0003800000 */
[----:B------:R-:W0:Y:S01]  /*4720*/  LDC R0, c[0x0][0x28c] ;  /* 0x0000a300ff007b82 */ /* 0x000e220000000800 */
[----:B------:R-:W-:Y:S01]  /*4730*/  ULDC UR5, c[0x0][0x600] ;  /* 0x0001800000057ab9 */ /* 0x000fe20000000800 */
[----:B------:R-:W-:Y:S01]  /*4740*/  ULDC UR4, c[0x0][0xc] ;  /* 0x0000030000047ab9 */ /* 0x000fe20000000800 */
[----:B------:R-:W-:Y:S01]  /*4750*/  UIADD3 UR16, UR5, -0x1, URZ ;  /* 0xffffffff05107890 */ /* 0x000fe2000fffe03f */
[C---:B------:R-:W-:Y:S01]  /*4760*/  LOP3.LUT P2, RZ, R18.reuse, 0x7f, RZ, 0xc0, !PT ;  /* 0x0000007f12ff7812 */ /* 0x040fe2000784c0ff */
[----:B------:R-:W-:Y:S01]  /*4770*/  ULDC UR6, c[0x0][0x658] ;  /* 0x0001960000067ab9 */ /* 0x000fe20000000800 */
[----:B------:R-:W-:Y:S01]  /*4780*/  ULDC UR5, c[0x0][0x10] ;  /* 0x0000040000057ab9 */ /* 0x000fe20000000800 */
[----:B------:R-:W-:Y:S01]  /*4790*/  UMOV UR7, 0xffffffff ;  /* 0xffffffff00077882 */ /* 0x000fe20000000000 */
[----:B------:R-:W-:Y:S01]  /*47a0*/  UMOV UR8, 0x1 ;  /* 0x0000000100087882 */ /* 0x000fe20000000000 */
[----:B------:R-:W-:Y:S01]  /*47b0*/  UIMAD.WIDE.U32 UR4, UR4, UR5, URZ ;  /* 0x00000005040472a5 */ /* 0x000fe2000f8e003f */
[----:B------:R-:W-:Y:S01]  /*47c0*/  LOP3.LUT P0, RZ, R18, 0x1f, RZ, 0xc0, !PT ;  /* 0x0000001f12ff7812 */ /* 0x000fe2000780c0ff */
[----:B------:R-:W-:Y:S01]  /*47d0*/  USHF.L.U32 UR7, UR7, UR6, URZ ;  /* 0x0000000607077299 */ /* 0x000fe2000800063f */
[----:B------:R-:W-:Y:S01]  /*47e0*/  BSSY B0, `(.L_x_99) ;  /* 0x00000bf000007945 */ /* 0x000fe20003800000 */
[----:B------:R-:W-:Y:S01]  /*47f0*/  USHF.L.U32 UR18, UR8, UR6, URZ ;  /* 0x0000000608127299 */ /* 0x000fe2000800063f */
[----:B------:R-:W-:Y:S01]  /*4800*/  IMAD.MOV.U32 R13, RZ, RZ, 0x1 ;  /* 0x00000001ff0d7424 */ /* 0x000fe200078e00ff */
[----:B------:R-:W-:Y:S01]  /*4810*/  LOP3.LUT R11, R19, 0x2, RZ, 0xfc, !PT ;  /* 0x00000002130b7812 */ /* 0x000fe200078efcff */
[----:B------:R-:W-:Y:S01]  /*4820*/  ULDC UR6, c[0x0][0x14] ;  /* 0x0000050000067ab9 */ /* 0x000fe20000000800 */
[----:B------:R-:W-:Y:S01]  /*4830*/  PLOP3.LUT P0, PT, P0, P2, PT, 0x8a, 0x0 ;  /* 0x000000000000781c */ /* 0x000fe20000705172 */
[----:B------:R-:W-:Y:S01]  /*4840*/  UIMAD.WIDE.U32 UR20, UR4, UR6, URZ ;  /* 0x00000006041472a5 */ /* 0x000fe2000f8e003f */
[----:B------:R-:W-:Y:S01]  /*4850*/  IMAD.MOV.U32 R12, RZ, RZ, RZ ;  /* 0x000000ffff0c7224 */ /* 0x000fe200078e00ff */
[----:B------:R-:W-:-:S02]  /*4860*/  UIMAD UR13, UR5, UR6, URZ ;  /* 0x00000006050d72a4 */ /* 0x000fc4000f8e023f */
[----:B------:R-:W-:Y:S01]  /*4870*/  ULOP3.LUT UR17, URZ, UR7, URZ, 0x33, !UPT ;  /* 0x000000073f117292 */ /* 0x000fe2000f8e333f */
[----:B0-----:R-:W-:Y:S01]  /*4880*/  VIADD R0, R0, 0x1f ;  /* 0x0000001f00007836 */ /* 0x001fe20000000000 */
[----:B------:R-:W-:Y:S01]  /*4890*/  UIADD3 UR13, UR21, UR13, URZ ;  /* 0x0000000d150d7290 */ /* 0x000fe2000fffe03f */
[----:B------:R-:W-:-:S03]  /*48a0*/  ULDC.64 UR22, c[0x0][0x198] ;  /* 0x0000660000167ab9 */ /* 0x000fc60000000a00 */
[----:B------:R-:W-:-:S04]  /*48b0*/  SHF.R.S32.HI R3, RZ, 0x1f, R0 ;  /* 0x0000001fff037819 */ /* 0x000fc80000011400 */
[----:B------:R-:W-:Y:S01]  /*48c0*/  LEA.HI R3, R3, R0, RZ, 0x5 ;  /* 0x0000000003037211 */ /* 0x000fe200078f28ff */
[----:B------:R-:W-:-:S03]  /*48d0*/  IMAD.MOV.U32 R0, RZ, RZ, 0x1 ;  /* 0x00000001ff007424 */ /* 0x000fc600078e00ff */
[----:B------:R-:W-:-:S05]  /*48e0*/  SHF.R.S32.HI R3, RZ, 0x5, R3 ;  /* 0x00000005ff037819 */ /* 0x000fca0000011403 */
[----:B------:R-:W-:-:S07]  /*48f0*/  VIADD R10, R3, 0x1 ;  /* 0x00000001030a7836 */ /* 0x000fce0000000000 */
.L_x_111:
[----:B------:R-:W-:-:S03]  /*4900*/  UMOV UR4, 0xffffffff ;  /* 0xffffffff00047882 */ /* 0x000fc60000000000 */
[----:B------:R-:W-:Y:S05]  /*4910*/  BRA.DIV UR4, `(.L_x_100) ;  /* 0x0000001204507947 */ /* 0x000fea000b800000 */
[----:B------:R-:W-:-:S13]  /*4920*/  ELECT P6, URZ, PT ;  /* 0x00000000003f782f */ /* 0x000fda00038c0000 */
.L_x_127:
[----:B------:R-:W0:Y:S01]  /*4930*/  LDC R4, c[0x0][0x28c] ;  /* 0x0000a300ff047b82 */ /* 0x000e220000000800 */
[----:B------:R-:W-:Y:S01]  /*4940*/  BSSY B1, `(.L_x_101) ;  /* 0x0000037000017945 */ /* 0x000fe20003800000 */
[----:B0-----:R-:W-:-:S13]  /*4950*/  ISETP.LT.OR P6, PT, R4, 0x1, !P6 ;  /* 0x000000010400780c */ /* 0x001fda00077c1670 */
[----:B------:R-:W-:Y:S05]  /*4960*/  @P6 BRA `(.L_x_102) ;  /* 0x0000000000d06947 */ /* 0x000fea0003800000 */
[----:B------:R-:W-:Y:S02]  /*4970*/  IMAD.SHL.U32 R15, R9, 0x40, RZ ;  /* 0x00000040090f7824 */ /* 0x000fe400078e00ff */
[----:B------:R-:W-:Y:S02]  /*4980*/  IMAD.SHL.U32 R18, R7, 0x80, RZ ;  /* 0x0000008007127824 */ /* 0x000fe400078e00ff */
[----:B------:R-:W-:Y:S02]  /*4990*/  IMAD.MOV.U32 R20, RZ, RZ, RZ ;  /* 0x000000ffff147224 */ /* 0x000fe400078e00ff */
[----:B------:R-:W-:Y:S02]  /*49a0*/  IMAD.MOV.U32 R4, RZ, RZ, R10 ;  /* 0x000000ffff047224 */ /* 0x000fe400078e000a */
[----:B------:R-:W-:Y:S02]  /*49b0*/  IMAD.MOV.U32 R5, RZ, RZ, R0 ;  /* 0x000000ffff057224 */ /* 0x000fe400078e0000 */
[----:B------:R-:W-:-:S07]  /*49c0*/  IMAD.MOV.U32 R6, RZ, RZ, R12 ;  /* 0x000000ffff067224 */ /* 0x000fce00078e000c */
.L_x_106:
[----:B------:R-:W0:Y:S01]  /*49d0*/  S2R R14, SR_CgaCtaId ;  /* 0x00000000000e7919 */ /* 0x000e220000008800 */
[----:B------:R-:W-:Y:S01]  /*49e0*/  MOV R7, 0x400 ;  /* 0x0000040000077802 */ /* 0x000fe20000000f00 */
[----:B------:R-:W1:Y:S03]  /*49f0*/  @!P2 LDC R9, c[0x0][0x500] ;  /* 0x00014000ff09ab82 */ /* 0x000e660000000800 */
[----:B0-----:R-:W-:Y:S02]  /*4a00*/  LEA R21, R14, R7, 0x18 ;  /* 0x000000070e157211 */ /* 0x001fe400078ec0ff */
[----:B------:R-:W-:-:S03]  /*4a10*/  SHF.L.U32 R7, R5, 0x1f, RZ ;  /* 0x0000001f05077819 */ /* 0x000fc600000006ff */
[----:B------:R-:W-:-:S04]  /*4a20*/  IMAD R14, R6, 0x8, R21 ;  /* 0x00000008060e7824 */ /* 0x000fc800078e0215 */
[----:B------:R-:W0:Y:S02]  /*4a30*/  SYNCS.PHASECHK.TRANS64.TRYWAIT P1, [R14+URZ+0x48], R7 ;  /* 0x000048070e0075a7 */ /* 0x000e24000802017f */
[----:B01----:R-:W-:Y:S05]  /*4a40*/  @!P1 BRA `(.L_x_103) ;  /* 0x0000001000249947 */ /* 0x003fea0003800000 */
.L_x_128:
[----:B0-----:R-:W-:Y:S01]  /*4a50*/  PRMT R7, R11, 0x9910, RZ ;  /* 0x000099100b077816 */ /* 0x001fe200000000ff */
[----:B------:R0:W-:Y:S03]  /*4a60*/  @!P2 SYNCS.ARRIVE.TRANS64 RZ, [R14+URZ], R9 ;  /* 0x000000090effa9a7 */ /* 0x0001e6000800003f */
[----:B------:R-:W-:-:S13]  /*4a70*/  ISETP.NE.AND P1, PT, R7, 0x2, PT ;  /* 0x000000020700780c */ /* 0x000fda0003f25270 */
[----:B0-----:R-:W-:Y:S05]  /*4a80*/  @P1 BRA `(.L_x_104) ;  /* 0x0000000000041947 */ /* 0x001fea0003800000 */
[----:B------:R-:W-:Y:S01]  /*4a90*/  BPT.TRAP 0x1 ;  /* 0x000000040000795c */ /* 0x000fe20000300000 */
.L_x_104:
[----:B------:R-:W-:Y:S05]  /*4aa0*/  @P0 BRA `(.L_x_105) ;  /* 0x0000000000040947 */ /* 0x000fea0003800000 */
[----:B------:R-:W-:Y:S01]  /*4ab0*/  BPT.TRAP 0x1 ;  /* 0x000000040000795c */ /* 0x000fe20000300000 */
.L_x_105:
[--C-:B------:R-:W-:Y:S01]  /*4ac0*/  IMAD R7, R6, 0x4000, R21.reuse ;  /* 0x0000400006077824 */ /* 0x100fe200078e0215 */
[----:B------:R-:W-:Y:S01]  /*4ad0*/  R2UR UR9, R14 ;  /* 0x000000000e0972ca */ /* 0x000fe200000e0000 */
[----:B------:R-:W-:Y:S01]  /*4ae0*/  IMAD R21, R6, 0x2000, R21 ;  /* 0x0000200006157824 */ /* 0x000fe200078e0215 */
[----:B------:R-:W-:Y:S01]  /*4af0*/  UIADD3 UR4, UP0, UR22, 0xf0, URZ ;  /* 0x000000f016047890 */ /* 0x000fe2000ff1e03f */
[----:B------:R-:W-:Y:S01]  /*4b00*/  VIADD R4, R4, 0xffffffff ;  /* 0xffffffff04047836 */ /* 0x000fe20000000000 */
[----:B------:R-:W-:Y:S01]  /*4b10*/  R2UR UR5, R7 ;  /* 0x00000000070572ca */ /* 0x000fe200000e0000 */
[----:B------:R-:W-:Y:S01]  /*4b20*/  UIADD3 UR24, UP1, UR22, 0x1f0, URZ ;  /* 0x000001f016187890 */ /* 0x000fe2000ff3e03f */
[----:B------:R-:W-:Y:S01]  /*4b30*/  R2UR UR8, R21 ;  /* 0x00000000150872ca */ /* 0x000fe200000e0000 */
[----:B------:R-:W-:Y:S01]  /*4b40*/  VIADD R6, R6, 0x1 ;  /* 0x0000000106067836 */ /* 0x000fe20000000000 */
[----:B------:R-:W-:Y:S01]  /*4b50*/  R2UR UR11, R18 ;  /* 0x00000000120b72ca */ /* 0x000fe200000e0000 */
[----:B------:R-:W-:Y:S01]  /*4b60*/  UIADD3.X UR25, URZ, UR23, URZ, UP1, !UPT ;  /* 0x000000173f197290 */ /* 0x000fe20008ffe43f */
[----:B------:R-:W-:Y:S01]  /*4b70*/  R2UR UR10, R20 ;  /* 0x00000000140a72ca */ /* 0x000fe200000e0000 */
[----:B------:R-:W-:Y:S01]  /*4b80*/  UMOV UR6, 0x0 ;  /* 0x0000000000067882 */ /* 0x000fe20000000000 */
[----:B------:R-:W-:Y:S01]  /*4b90*/  R2UR UR12, R8 ;  /* 0x00000000080c72ca */ /* 0x000fe200000e0000 */
[----:B------:R-:W-:Y:S01]  /*4ba0*/  UMOV UR7, 0x10000000 ;  /* 0x1000000000077882 */ /* 0x000fe20000000000 */
[----:B------:R-:W-:Y:S01]  /*4bb0*/  R2UR UR19, R15 ;  /* 0x000000000f1372ca */ /* 0x000fe200000e0000 */
[----:B------:R-:W-:Y:S01]  /*4bc0*/  VIADD R20, R20, 0x20 ;  /* 0x0000002014147836 */ /* 0x000fe20000000000 */
[----:B------:R-:W-:Y:S01]  /*4bd0*/  ISETP.GT.AND P3, PT, R4, 0x1, PT ;  /* 0x000000010400780c */ /* 0x000fe20003f64270 */
[----:B------:R-:W-:Y:S01]  /*4be0*/  UIADD3 UR14, UR5, 0x180, URZ ;  /* 0x00000180050e7890 */ /* 0x000fe2000fffe03f */
[----:B------:R-:W-:Y:S01]  /*4bf0*/  ISETP.NE.AND P1, PT, R6, 0x9, PT ;  /* 0x000000090600780c */ /* 0x000fe20003f25270 */
[----:B------:R-:W-:-:S02]  /*4c00*/  UIADD3.X UR5, URZ, UR23, URZ, UP0, !UPT ;  /* 0x000000173f057290 */ /* 0x000fc400087fe43f */
[----:B------:R-:W-:Y:S01]  /*4c10*/  UIADD3 UR15, UR8, 0x24180, URZ ;  /* 0x00024180080f7890 */ /* 0x000fe2000fffe03f */
[----:B------:R-:W-:Y:S02]  /*4c20*/  SEL R14, RZ, 0x1, P1 ;  /* 0x00000001ff0e7807 */ /* 0x000fe40000800000 */
[----:B------:R-:W-:Y:S01]  /*4c30*/  UMOV UR8, UR14 ;  /* 0x0000000e00087c82 */ /* 0x000fe20008000000 */
[----:B------:R-:W-:Y:S02]  /*4c40*/  SEL R6, R6, RZ, P1 ;  /* 0x000000ff06067207 */ /* 0x000fe40000800000 */
[----:B------:R-:W-:Y:S01]  /*4c50*/  LOP3.LUT R5, R5, R14, RZ, 0x3c, !PT ;  /* 0x0000000e05057212 */ /* 0x000fe200078e3cff */
[----:B------:R0:W-:Y:S02]  /*4c60*/  UTMALDG.3D [UR8], [UR4], desc[UR6] ;  /* 0x00000608040075b4 */ /* 0x0001e40008011000 */
[----:B0-----:R-:W-:Y:S01]  /*4c70*/  UMOV UR8, UR15 ;  /* 0x0000000f00087c82 */ /* 0x001fe20008000000 */
[----:B------:R-:W-:-:S02]  /*4c80*/  UMOV UR11, UR19 ;  /* 0x00000013000b7c82 */ /* 0x000fc40008000000 */
[----:B------:R0:W-:Y:S02]  /*4c90*/  UTMALDG.3D [UR8], [UR24], desc[UR6] ;  /* 0x00000608180075b4 */ /* 0x0001e40008011000 */
[----:B0-----:R-:W-:Y:S05]  /*4ca0*/  @P3 BRA `(.L_x_106) ;  /* 0xfffffffc00483947 */ /* 0x001fea000383ffff */
.L_x_102:
[----:B------:R-:W-:Y:S05]  /*4cb0*/  BSYNC B1 ;  /* 0x0000000000017941 */ /* 0x000fea0003800000 */
.L_x_101:
[----:B------:R-:W-:Y:S01]  /*4cc0*/  LOP3.LUT P3, RZ, R13, 0xff, RZ, 0xc0, !PT ;  /* 0x000000ff0dff7812 */ /* 0x000fe2000786c0ff */
[----:B------:R-:W-:Y:S01]  /*4cd0*/  IMAD.IADD R12, R3, 0x1, R12 ;  /* 0x00000001030c7824 */ /* 0x000fe200078e020c */
[----:B------:R-:W-:Y:S01]  /*4ce0*/  IADD3 R16, P4, R16, UR20, RZ ;  /* 0x0000001410107c10 */ /* 0x000fe2000ff9e0ff */
[----:B------:R-:W-:Y:S01]  /*4cf0*/  ULDC.64 UR4, c[0x0][0x650] ;  /* 0x0001940000047ab9 */ /* 0x000fe20000000a00 */
[----:B------:R-:W-:Y:S01]  /*4d00*/  BSSY B1, `(.L_x_107) ;  /* 0x000006a000017945 */ /* 0x000fe20003800000 */
[----:B------:R-:W-:Y:S01]  /*4d10*/  IMAD.MOV.U32 R9, RZ, RZ, -0x1 ;  /* 0xffffffffff097424 */ /* 0x000fe200078e00ff */
[----:B------:R-:W-:Y:S01]  /*4d20*/  ISETP.GT.U32.AND P1, PT, R12, 0x8, PT ;  /* 0x000000080c00780c */ /* 0x000fe20003f24070 */
[----:B------:R-:W-:Y:S01]  /*4d30*/  IMAD.MOV.U32 R8, RZ, RZ, -0x1 ;  /* 0xffffffffff087424 */ /* 0x000fe200078e00ff */
[----:B------:R-:W-:Y:S02]  /*4d40*/  IADD3.X R17, R17, UR13, RZ, P4, !PT ;  /* 0x0000000d11117c10 */ /* 0x000fe4000a7fe4ff */
[----:B------:R-:W-:-:S02]  /*4d50*/  ISETP.LT.U32.AND P1, PT, R3, 0x9, P1 ;  /* 0x000000090300780c */ /* 0x000fc40000f21070 */
[----:B------:R-:W-:Y:S01]  /*4d60*/  PRMT R13, RZ, 0x7610, R13 ;  /* 0x00007610ff0d7816 */ /* 0x000fe2000000000d */
[----:B------:R-:W0:Y:S01]  /*4d70*/  @P3 S2R R5, SR_CgaCtaId ;  /* 0x0000000000053919 */ /* 0x000e220000008800 */
[----:B------:R-:W-:-:S04]  /*4d80*/  @P3 MOV R4, 0x400 ;  /* 0x0000040000043802 */ /* 0x000fc80000000f00 */
[----:B0-----:R-:W-:Y:S01]  /*4d90*/  @P3 LEA R6, R5, R4, 0x18 ;  /* 0x0000000405063211 */ /* 0x001fe200078ec0ff */
[----:B------:R-:W-:-:S03]  /*4da0*/  IMAD.WIDE.U32 R4, R12, 0x38e38e39, RZ ;  /* 0x38e38e390c047825 */ /* 0x000fc600078e00ff */
[----:B------:R0:W-:Y:S01]  /*4db0*/  @P3 SYNCS.ARRIVE.TRANS64.A1T0 RZ, [R6+URZ+0xa8], RZ ;  /* 0x0000a8ff06ff39a7 */ /* 0x0001e2000810003f */
[----:B------:R-:W-:Y:S02]  /*4dc0*/  ISETP.GE.U32.AND P3, PT, R3, 0x9, PT ;  /* 0x000000090300780c */ /* 0x000fe40003f66070 */
[----:B------:R-:W-:Y:S02]  /*4dd0*/  SHF.R.U32.HI R7, RZ, 0x1, R5 ;  /* 0x00000001ff077819 */ /* 0x000fe40000011605 */
[----:B------:R-:W-:Y:S02]  /*4de0*/  SEL R5, RZ, 0x1, !P1 ;  /* 0x00000001ff057807 */ /* 0x000fe40004800000 */
[----:B------:R-:W-:Y:S01]  /*4df0*/  ISETP.GE.U32.AND P1, PT, R16, UR4, PT ;  /* 0x0000000410007c0c */ /* 0x000fe2000bf26070 */
[----:B------:R-:W-:Y:S01]  /*4e00*/  IMAD R12, R7, -0x9, R12 ;  /* 0xfffffff7070c7824 */ /* 0x000fe200078e020c */
[----:B------:R-:W-:Y:S02]  /*4e10*/  LOP3.LUT R0, R0, R5, RZ, 0x3c, !PT ;  /* 0x0000000500007212 */ /* 0x000fe400078e3cff */
[----:B------:R-:W-:-:S02]  /*4e20*/  ISETP.GE.U32.AND.EX P1, PT, R17, UR5, PT, P1 ;  /* 0x0000000511007c0c */ /* 0x000fc4000bf26110 */
[----:B------:R-:W-:Y:S02]  /*4e30*/  PRMT R4, RZ, 0x7610, R4 ;  /* 0x00007610ff047816 */ /* 0x000fe40000000004 */
[----:B------:R-:W-:Y:S01]  /*4e40*/  @P3 LOP3.LUT R0, R0, 0x1, R7, 0x78, !PT ;  /* 0x0000000100003812 */ /* 0x000fe200078e7807 */
[----:B------:R-:W-:-:S08]  /*4e50*/  IMAD.MOV.U32 R7, RZ, RZ, -0x1 ;  /* 0xffffffffff077424 */ /* 0x000fd000078e00ff */
[----:B0-----:R-:W-:Y:S05]  /*4e60*/  @P1 BRA `(.L_x_108) ;  /* 0x00000004004c1947 */ /* 0x001fea0003800000 */
[----:B------:R-:W-:Y:S01]  /*4e70*/  ULDC.64 UR4, c[0x0][0x628] ;  /* 0x00018a0000047ab9 */ /* 0x000fe20000000a00 */
[----:B------:R-:W0:Y:S01]  /*4e80*/  S2R R15, SR_CTAID.X ;  /* 0x00000000000f7919 */ /* 0x000e220000002500 */
[----:B------:R-:W-:Y:S01]  /*4e90*/  ISETP.NE.U32.AND P1, PT, RZ, UR4, PT ;  /* 0x00000004ff007c0c */ /* 0x000fe2000bf25070 */
[----:B------:R-:W-:Y:S01]  /*4ea0*/  ULDC UR7, c[0x0][0x630] ;  /* 0x00018c0000077ab9 */ /* 0x000fe20000000800 */
[----:B------:R-:W-:Y:S01]  /*4eb0*/  IMAD.MOV.U32 R4, RZ, RZ, R16 ;  /* 0x000000ffff047224 */ /* 0x000fe200078e0010 */
[----:B------:R-:W1:Y:S01]  /*4ec0*/  S2R R14, SR_CTAID.Y ;  /* 0x00000000000e7919 */ /* 0x000e620000002600 */
[----:B------:R-:W-:Y:S01]  /*4ed0*/  ISETP.NE.AND.EX P1, PT, RZ, UR5, PT, P1 ;  /* 0x00000005ff007c0c */ /* 0x000fe2000bf25310 */
[----:B------:R-:W-:-:S12]  /*4ee0*/  IMAD.MOV.U32 R5, RZ, RZ, R17 ;  /* 0x000000ffff057224 */ /* 0x000fd800078e0011 */
[----:B------:R-:W-:Y:S05]  /*4ef0*/  @!P1 BRA `(.L_x_109) ;  /* 0x0000000000289947 */ /* 0x000fea0003800000 */
[----:B------:R-:W-:Y:S02]  /*4f00*/  ULDC UR6, c[0x0][0x634] ;  /* 0x00018d0000067ab9 */ /* 0x000fe40000000800 */
[----:B------:R-:W-:-:S05]  /*4f10*/  IADD3 R9, P1, R16, UR6, RZ ;  /* 0x0000000610097c10 */ /* 0x000fca000ff3e0ff */
[----:B------:R-:W-:-:S04]  /*4f20*/  IMAD.X R21, RZ, RZ, R17, P1 ;  /* 0x000000ffff157224 */ /* 0x000fc800008e0611 */
[----:B------:R-:W-:-:S04]  /*4f30*/  IMAD.WIDE.U32 R6, R21, UR4, RZ ;  /* 0x0000000415067c25 */ /* 0x000fc8000f8e00ff */
[----:B------:R-:W-:-:S04]  /*4f40*/  IMAD.WIDE.U32 R6, P1, R9, UR5, R6 ;  /* 0x0000000509067c25 */ /* 0x000fc8000f820006 */
[----:B------:R-:W-:-:S04]  /*4f50*/  IMAD.WIDE.U32 R8, R9, UR4, RZ ;  /* 0x0000000409087c25 */ /* 0x000fc8000f8e00ff */
[----:B------:R-:W-:Y:S01]  /*4f60*/  IMAD.X R5, RZ, RZ, RZ, P1 ;  /* 0x000000ffff057224 */ /* 0x000fe200008e06ff */
[----:B------:R-:W-:Y:S01]  /*4f70*/  IADD3 RZ, P1, R9, R6, RZ ;  /* 0x0000000609ff7210 */ /* 0x000fe20007f3e0ff */
[----:B------:R-:W-:-:S04]  /*4f80*/  IMAD.MOV.U32 R4, RZ, RZ, R7 ;  /* 0x000000ffff047224 */ /* 0x000fc800078e0007 */
[----:B------:R-:W-:-:S08]  /*4f90*/  IMAD.WIDE.U32.X R4, R21, UR5, R4, P1 ;  /* 0x0000000515047c25 */ /* 0x000fd000088e0404 */
.L_x_109:
[--C-:B------:R-:W-:Y:S01]  /*4fa0*/  SHF.R.U64 R8, R4, UR7, R5.reuse ;  /* 0x0000000704087c19 */ /* 0x100fe20008001205 */
[----:B------:R-:W-:Y:S01]  /*4fb0*/  ULDC.64 UR4, c[0x0][0x620] ;  /* 0x0001880000047ab9 */ /* 0x000fe20000000a00 */
[----:B------:R-:W-:Y:S01]  /*4fc0*/  SHF.R.U32.HI R4, RZ, UR7, R5 ;  /* 0x00000007ff047c19 */ /* 0x000fe20008011605 */
[----:B------:R-:W2:Y:S01]  /*4fd0*/  LDC R24, c[0x0][0x144] ;  /* 0x00005100ff187b82 */ /* 0x000ea20000000800 */
[----:B------:R-:W-:Y:S01]  /*4fe0*/  IADD3 R7, P1, RZ, -R8, RZ ;  /* 0x80000008ff077210 */ /* 0x000fe20007f3e0ff */
[----:B------:R-:W-:Y:S01]  /*4ff0*/  ULDC.64 UR8, c[0x0][0x640] ;  /* 0x0001900000087ab9 */ /* 0x000fe20000000a00 */
[----:B0-----:R-:W-:Y:S01]  /*5000*/  I2FP.F32.U32 R9, R15 ;  /* 0x0000000f00097245 */ /* 0x001fe20000201000 */
[----:B------:R-:W-:Y:S02]  /*5010*/  ULDC UR6, c[0x0][0x608] ;  /* 0x0001820000067ab9 */ /* 0x000fe40000000800 */
[----:B------:R-:W-:Y:S01]  /*5020*/  IMAD.X R4, RZ, RZ, ~R4, P1 ;  /* 0x000000ffff047224 */ /* 0x000fe200008e0e04 */
[----:B------:R-:W-:Y:S01]  /*5030*/  ISETP.NE.U32.AND P1, PT, RZ, UR8, PT ;  /* 0x00000008ff007c0c */ /* 0x000fe2000bf25070 */
[----:B------:R-:W0:Y:S02]  /*5040*/  LDC R21, c[0x0][0x148] ;  /* 0x00005200ff157b82 */ /* 0x000e240000000800 */
[----:B------:R-:W-:Y:S01]  /*5050*/  IMAD R6, R4, UR4, RZ ;  /* 0x0000000404067c24 */ /* 0x000fe2000f8e02ff */
[----:B------:R-:W-:Y:S01]  /*5060*/  ISETP.NE.AND.EX P1, PT, RZ, UR9, PT, P1 ;  /* 0x00000009ff007c0c */ /* 0x000fe2000bf25310 */
[----:B------:R-:W-:Y:S01]  /*5070*/  IMAD.WIDE.U32 R4, R7, UR4, R16 ;  /* 0x0000000407047c25 */ /* 0x000fe2000f8e0010 */
[----:B------:R-:W-:-:S03]  /*5080*/  ULDC UR4, c[0x0][0x150] ;  /* 0x0000540000047ab9 */ /* 0x000fc60000000800 */
[----:B------:R-:W-:Y:S02]  /*5090*/  IMAD R7, R7, UR5, R6 ;  /* 0x0000000507077c24 */ /* 0x000fe4000f8e0206 */
[----:B------:R-:W-:Y:S01]  /*50a0*/  FMUL R6, R9, UR4 ;  /* 0x0000000409067c20 */ /* 0x000fe20008400000 */
[----:B------:R-:W-:Y:S01]  /*50b0*/  ULDC UR4, c[0x0][0x618] ;  /* 0x0001860000047ab9 */ /* 0x000fe20000000800 */
[----:B------:R-:W-:Y:S01]  /*50c0*/  ULDC UR5, c[0x0][0x154] ;  /* 0x0000550000057ab9 */ /* 0x000fe20000000800 */
[----:B------:R-:W-:-:S03]  /*50d0*/  IMAD.IADD R5, R5, 0x1, R7 ;  /* 0x0000000105057824 */ /* 0x000fc600078e0207 */
[----:B------:R-:W3:Y:S02]  /*50e0*/  F2I.U32.TRUNC.NTZ R6, R6 ;  /* 0x0000000600067305 */ /* 0x000ee4000020f000 */
[----:B------:R-:W-:Y:S02]  /*50f0*/  SHF.R.U64 R9, R4, UR4, R5 ;  /* 0x0000000404097c19 */ /* 0x000fe40008001205 */
[----:B-1----:R-:W-:-:S05]  /*5100*/  I2FP.F32.U32 R4, R14 ;  /* 0x0000000e00047245 */ /* 0x002fca0000201000 */
[----:B------:R-:W-:Y:S01]  /*5110*/  FMUL R22, R4, UR5 ;  /* 0x0000000504167c20 */ /* 0x000fe20008400000 */
[----:B------:R-:W-:Y:S01]  /*5120*/  SHF.R.U32.HI R4, RZ, UR4, R5 ;  /* 0x00000004ff047c19 */ /* 0x000fe20008011605 */
[----:B------:R-:W-:-:S03]  /*5130*/  ULDC UR4, c[0x0][0x658] ;  /* 0x0001960000047ab9 */ /* 0x000fc60000000800 */
[--C-:B------:R-:W-:Y:S01]  /*5140*/  SHF.R.U64 R20, R9, UR6, R4.reuse ;  /* 0x0000000609147c19 */ /* 0x100fe20008001204 */
[----:B------:R-:W1:Y:S01]  /*5150*/  F2I.U32.TRUNC.NTZ R22, R22 ;  /* 0x0000001600167305 */ /* 0x000e62000020f000 */
[----:B------:R-:W-:Y:S01]  /*5160*/  SHF.R.U32.HI R5, RZ, UR6, R4 ;  /* 0x00000006ff057c19 */ /* 0x000fe20008011604 */
[----:B---3--:R-:W-:-:S03]  /*5170*/  IMAD.MOV R6, RZ, RZ, -R6 ;  /* 0x000000ffff067224 */ /* 0x008fc600078e0a06 */
[----:B------:R-:W-:Y:S01]  /*5180*/  SHF.R.U64 R18, R20, UR4, R5 ;  /* 0x0000000414127c19 */ /* 0x000fe20008001205 */
[----:B--2---:R-:W-:Y:S01]  /*5190*/  IMAD R15, R24, R6, R15 ;  /* 0x00000006180f7224 */ /* 0x004fe200078e020f */
[----:B------:R-:W-:-:S03]  /*51a0*/  SHF.R.U32.HI R23, RZ, UR4, R5 ;  /* 0x00000004ff177c19 */ /* 0x000fc60008011605 */
[----:B------:R-:W-:Y:S02]  /*51b0*/  IMAD.MOV.U32 R4, RZ, RZ, R18 ;  /* 0x000000ffff047224 */ /* 0x000fe400078e0012 */
[----:B------:R-:W-:Y:S01]  /*51c0*/  IMAD.MOV.U32 R5, RZ, RZ, R23 ;  /* 0x000000ffff057224 */ /* 0x000fe200078e0017 */
[----:B-1----:R-:W-:Y:S06]  /*51d0*/  @!P1 BRA `(.L_x_110) ;  /* 0x0000000000289947 */ /* 0x002fec0003800000 */
[----:B------:R-:W-:Y:S02]  /*51e0*/  ULDC UR4, c[0x0][0x64c] ;  /* 0x0001930000047ab9 */ /* 0x000fe40000000800 */
[----:B------:R-:W-:-:S05]  /*51f0*/  IADD3 R5, P1, R18, UR4, RZ ;  /* 0x0000000412057c10 */ /* 0x000fca000ff3e0ff */
[----:B------:R-:W-:-:S04]  /*5200*/  IMAD.X R23, RZ, RZ, R23, P1 ;  /* 0x000000ffff177224 */ /* 0x000fc800008e0617 */
[----:B------:R-:W-:-:S04]  /*5210*/  IMAD.WIDE.U32 R6, R23, UR8, RZ ;  /* 0x0000000817067c25 */ /* 0x000fc8000f8e00ff */
[----:B------:R-:W-:-:S04]  /*5220*/  IMAD.WIDE.U32 R6, P1, R5, UR9, R6 ;  /* 0x0000000905067c25 */ /* 0x000fc8000f820006 */
[----:B------:R-:W-:-:S04]  /*5230*/  IMAD.WIDE.U32 R4, R5, UR8, RZ ;  /* 0x0000000805047c25 */ /* 0x000fc8000f8e00ff */
[----:B------:R-:W-:Y:S01]  /*5240*/  IMAD.MOV.U32 R4, RZ, RZ, R7 ;  /* 0x000000ffff047224 */ /* 0x000fe200078e0007 */
[----:B------:R-:W-:Y:S01]  /*5250*/  IADD3 RZ, P3, R5, R6, RZ ;  /* 0x0000000605ff7210 */ /* 0x000fe20007f7e0ff */
[----:B------:R-:W-:-:S04]  /*5260*/  IMAD.X R5, RZ, RZ, RZ, P1 ;  /* 0x000000ffff057224 */ /* 0x000fc800008e06ff */
[----:B------:R-:W-:-:S08]  /*5270*/  IMAD.WIDE.U32.X R4, R23, UR9, R4, P3 ;  /* 0x0000000917047c25 */ /* 0x000fd000098e0404 */
.L_x_110:
[----:B------:R-:W-:Y:S01]  /*5280*/  ISETP.NE.AND P1, PT, R2, 0x1, PT ;  /* 0x000000010200780c */ /* 0x000fe20003f25270 */
[----:B------:R-:W-:Y:S01]  /*5290*/  ULDC UR4, c[0x0][0x648] ;  /* 0x0001920000047ab9 */ /* 0x000fe20000000800 */
[----:B------:R-:W-:Y:S01]  /*52a0*/  LOP3.LUT R20, R20, UR17, RZ, 0xc0, !PT ;  /* 0x0000001114147c12 */ /* 0x000fe2000f8ec0ff */
[----:B------:R-:W-:Y:S01]  /*52b0*/  IMAD.MOV R22, RZ, RZ, -R22 ;  /* 0x000000ffff167224 */ /* 0x000fe200078e0a16 */
[----:B------:R-:W-:Y:S01]  /*52c0*/  SHF.R.U64 R5, R4, UR4, R5 ;  /* 0x0000000404057c19 */ /* 0x000fe20008001205 */
[----:B------:R-:W-:Y:S01]  /*52d0*/  ULDC UR4, c[0x0][0x638] ;  /* 0x00018e0000047ab9 */ /* 0x000fe20000000800 */
[----:B------:R-:W-:Y:S01]  /*52e0*/  LOP3.LUT R9, R9, UR16, RZ, 0xc0, !PT ;  /* 0x0000001009097c12 */ /* 0x000fe2000f8ec0ff */
[----:B------:R-:W-:Y:S01]  /*52f0*/  ULDC UR5, c[0x0][0x610] ;  /* 0x0001840000057ab9 */ /* 0x000fe20000000800 */
[----:B------:R-:W-:Y:S02]  /*5300*/  IMAD.MOV.U32 R4, RZ, RZ, 0x1 ;  /* 0x00000001ff047424 */ /* 0x000fe400078e00ff */
[----:B------:R-:W-:-:S02]  /*5310*/  IMAD.MOV R7, RZ, RZ, -R5 ;  /* 0x000000ffff077224 */ /* 0x000fc400078e0a05 */
[----:B------:R-:W-:Y:S02]  /*5320*/  IMAD R20, R5, UR18, R20 ;  /* 0x0000001205147c24 */ /* 0x000fe4000f8e0214 */
[----:B0-----:R-:W-:Y:S02]  /*5330*/  @P1 IMAD R15, R21, R22, R14 ;  /* 0x00000016150f1224 */ /* 0x001fe400078e020e */
[----:B------:R-:W-:Y:S01]  /*5340*/  IMAD R18, R7, UR4, R18 ;  /* 0x0000000407127c24 */ /* 0x000fe2000f8e0212 */
[----:B------:R-:W-:Y:S01]  /*5350*/  ULDC UR4, c[0x0][0x600] ;  /* 0x0001800000047ab9 */ /* 0x000fe20000000800 */
[----:B------:R-:W-:Y:S02]  /*5360*/  IMAD R15, R20, UR5, R15 ;  /* 0x00000005140f7c24 */ /* 0x000fe4000f8e020f */
[----:B------:R-:W-:-:S05]  /*5370*/  IMAD R18, R18, UR4, R9 ;  /* 0x0000000412127c24 */ /* 0x000fca000f8e0209 */
[----:B------:R-:W-:Y:S02]  /*5380*/  SEL R9, R18, R15, !P1 ;  /* 0x0000000f12097207 */ /* 0x000fe40004800000 */
[----:B------:R-:W-:-:S07]  /*5390*/  SEL R7, R15, R18, !P1 ;  /* 0x000000120f077207 */ /* 0x000fce0004800000 */
.L_x_108:
[----:B------:R-:W-:Y:S05]  /*53a0*/  BSYNC B1 ;  /* 0x0000000000017941 */ /* 0x000fea0003800000 */
.L_x_107:
[----:B------:R-:W-:-:S13]  /*53b0*/  LOP3.LUT P1, RZ, R4, 0xff, RZ, 0xc0, !PT ;  /* 0x000000ff04ff7812 */ /* 0x000fda000782c0ff */
[----:B------:R-:W-:Y:S05]  /*53c0*/  @P1 BRA `(.L_x_111) ;  /* 0xfffffff4004c1947 */ /* 0x000fea000383ffff */
[----:B------:R-:W-:Y:S05]  /*53d0*/  BSYNC B0 ;  /* 0x0000000000007941 */ /* 0x000fea0003800000 */
.L_x_99:
[----:B------:R-:W-:-:S03]  /*53e0*/  UMOV UR4, 0xffffffff ;  /* 0xffffffff00047882 */ /* 0x000fc60000000000 */
[----:B------:R-:W-:Y:S05]  /*53f0*/  BRA.DIV UR4, `(.L_x_112) ;  /* 0x0000000604cc7947 */ /* 0x000fea000b800000 */
[----:B------:R-:W-:-:S13]  /*5400*/  ELECT P6, URZ, PT ;  /* 0x00000000003f782f */ /* 0x000fda00038c0000 */
.L_x_131:
[----:B------:R-:W-:Y:S04]  /*5410*/  BSSY B0, `(.L_x_113) ;  /* 0x0000058000007945 */ /* 0x000fe80003800000 */
[----:B------:R-:W-:Y:S05]  /*5420*/  @!P6 BRA `(.L_x_114) ;  /* 0x000000040058e947 */ /* 0x000fea0003800000 */
[----:B------:R-:W-:-:S04]  /*5430*/  LOP3.LUT R19, R19, 0x2, RZ, 0xfc, !PT ;  /* 0x0000000213137812 */ /* 0x000fc800078efcff */
[----:B------:R-:W-:-:S13]  /*5440*/  ISETP.NE.AND P0, PT, R19, 0x3, PT ;  /* 0x000000031300780c */ /* 0x000fda0003f05270 */
[----:B------:R-:W-:Y:S05]  /*5450*/  @!P0 BRA `(.L_x_115) ;  /* 0x0000000000048947 */ /* 0x000fea0003800000 */
[----:B------:R-:W-:Y:S01]  /*5460*/  BPT.TRAP 0x1 ;  /* 0x000000040000795c */ /* 0x000fe20000300000 */
.L_x_115:
[----:B------:R-:W0:Y:S01]  /*5470*/  S2R R3, SR_CgaCtaId ;  /* 0x0000000000037919 */ /* 0x000e220000008800 */
[----:B------:R-:W-:-:S04]  /*5480*/  MOV R2, 0x400 ;  /* 0x0000040000027802 */ /* 0x000fc80000000f00 */
[----:B0-----:R-:W-:Y:S02]  /*5490*/  LEA R3, R3, R2, 0x18 ;  /* 0x0000000203037211 */ /* 0x001fe400078ec0ff */
[----:B------:R-:W-:-:S03]  /*54a0*/  SHF.L.U32 R2, R0, 0x1f, RZ ;  /* 0x0000001f00027819 */ /* 0x000fc600000006ff */
[----:B------:R-:W-:-:S04]  /*54b0*/  VIADD R3, R3, 0x48 ;  /* 0x0000004803037836 */ /* 0x000fc80000000000 */
[C---:B------:R-:W-:Y:S02]  /*54c0*/  IMAD R7, R12.reuse, 0x8, R3 ;  /* 0x000000080c077824 */ /* 0x040fe400078e0203 */
[----:B------:R-:W-:Y:S02]  /*54d0*/  VIADD R12, R12, 0x1 ;  /* 0x000000010c0c7836 */ /* 0x000fe40000000000 */
[----:B------:R-:W0:Y:S03]  /*54e0*/  SYNCS.PHASECHK.TRANS64.TRYWAIT P0, [R7+URZ], R2 ;  /* 0x00000002070075a7 */ /* 0x000e26000800017f */
[----:B------:R-:W-:-:S04]  /*54f0*/  ISETP.NE.AND P1, PT, R12, 0x9, PT ;  /* 0x000000090c00780c */ /* 0x000fc80003f25270 */
[----:B------:R-:W-:Y:S02]  /*5500*/  SEL R5, RZ, 0x1, P1 ;  /* 0x00000001ff057807 */ /* 0x000fe40000800000 */
[----:B------:R-:W-:Y:S02]  /*5510*/  SEL R12, R12, RZ, P1 ;  /* 0x000000ff0c0c7207 */ /* 0x000fe40000800000 */
[----:B------:R-:W-:-:S03]  /*5520*/  LOP3.LUT R5, R0, R5, RZ, 0x3c, !PT ;  /* 0x0000000500057212 */ /* 0x000fc600078e3cff */
[----:B------:R-:W-:Y:S01]  /*5530*/  IMAD R9, R12, 0x8, R3 ;  /* 0x000000080c097824 */ /* 0x000fe200078e0203 */
[----:B------:R-:W-:Y:S01]  /*5540*/  SHF.L.U32 R4, R5, 0x1f, RZ ;  /* 0x0000001f05047819 */ /* 0x000fe200000006ff */
[----:B0-----:R-:W-:Y:S06]  /*5550*/  @!P0 BRA `(.L_x_116) ;  /* 0x0000000400948947 */ /* 0x001fec0003800000 */
.L_x_132:
[----:B------:R-:W1:Y:S01]  /*5560*/  SYNCS.PHASECHK.TRANS64.TRYWAIT P0, [R9+URZ], R4 ;  /* 0x00000004090075a7 */ /* 0x000e62000800017f */
[----:B------:R-:W-:-:S05]  /*5570*/  VIADD R0, R12, 0x1 ;  /* 0x000000010c007836 */ /* 0x000fca0000000000 */
[----:B------:R-:W-:-:S04]  /*5580*/  ISETP.NE.AND P1, PT, R0, 0x9, PT ;  /* 0x000000090000780c */ /* 0x000fc80003f25270 */
[----:B0-----:R-:W-:Y:S02]  /*5590*/  SEL R2, RZ, 0x1, P1 ;  /* 0x00000001ff027807 */ /* 0x001fe40000800000 */
[----:B------:R-:W-:Y:S02]  /*55a0*/  SEL R0, R0, RZ, P1 ;  /* 0x000000ff00007207 */ /* 0x000fe40000800000 */
[----:B------:R-:W-:-:S03]  /*55b0*/  LOP3.LUT R7, R5, R2, RZ, 0x3c, !PT ;  /* 0x0000000205077212 */ /* 0x000fc600078e3cff */
[----:B------:R-:W-:Y:S01]  /*55c0*/  IMAD R6, R0, 0x8, R3 ;  /* 0x0000000800067824 */ /* 0x000fe200078e0203 */
[----:B------:R-:W-:Y:S01]  /*55d0*/  SHF.L.U32 R5, R7, 0x1f, RZ ;  /* 0x0000001f07057819 */ /* 0x000fe200000006ff */
[----:B-1----:R-:W-:Y:S06]  /*55e0*/  @!P0 BRA `(.L_x_117) ;  /* 0x0000000400848947 */ /* 0x002fec0003800000 */
.L_x_133:
[----:B------:R-:W1:Y:S01]  /*55f0*/  SYNCS.PHASECHK.TRANS64.TRYWAIT P0, [R6+URZ], R5 ;  /* 0x00000005060075a7 */ /* 0x000e62000800017f */
[----:B------:R-:W-:-:S05]  /*5600*/  VIADD R0, R0, 0x1 ;  /* 0x0000000100007836 */ /* 0x000fca0000000000 */
[----:B------:R-:W-:-:S04]  /*5610*/  ISETP.NE.AND P1, PT, R0, 0x9, PT ;  /* 0x000000090000780c */ /* 0x000fc80003f25270 */
[----:B------:R-:W-:Y:S02]  /*5620*/  SEL R2, RZ, 0x1, P1 ;  /* 0x00000001ff027807 */ /* 0x000fe40000800000 */
[----:B------:R-:W-:Y:S02]  /*5630*/  SEL R0, R0, RZ, P1 ;  /* 0x000000ff00007207 */ /* 0x000fe40000800000 */
[----:B------:R-:W-:-:S03]  /*5640*/  LOP3.LUT R7, R7, R2, RZ, 0x3c, !PT ;  /* 0x0000000207077212 */ /* 0x000fc600078e3cff */
[----:B0-----:R-:W-:Y:S01]  /*5650*/  IMAD R9, R0, 0x8, R3 ;  /* 0x0000000800097824 */ /* 0x001fe200078e0203 */
[----:B------:R-:W-:Y:S01]  /*5660*/  SHF.L.U32 R4, R7, 0x1f, RZ ;  /* 0x0000001f07047819 */ /* 0x000fe200000006ff */
[----:B-1----:R-:W-:Y:S06]  /*5670*/  @!P0 BRA `(.L_x_118) ;  /* 0x0000000400748947 */ /* 0x002fec0003800000 */
.L_x_134:
        /* <DEDUP_REMOVED lines=9> */
.L_x_135:
        /* <DEDUP_REMOVED lines=9> */
.L_x_136:
        /* <DEDUP_REMOVED lines=9> */
.L_x_137:
        /* <DEDUP_REMOVED lines=9> */
.L_x_138:
[----:B------:R-:W1:Y:S01]  /*58c0*/  SYNCS.PHASECHK.TRANS64.TRYWAIT P0, [R9+URZ], R4 ;  /* 0x00000004090075a7 */ /* 0x000e62000800017f */
[----:B------:R-:W-:-:S05]  /*58d0*/  VIADD R0, R0, 0x1 ;  /* 0x0000000100007836 */ /* 0x000fca0000000000 */
[----:B------:R-:W-:-:S04]  /*58e0*/  ISETP.NE.AND P1, PT, R0, 0x9, PT ;  /* 0x000000090000780c */ /* 0x000fc80003f25270 */
[----:B------:R-:W-:Y:S02]  /*58f0*/  SEL R2, RZ, 0x1, P1 ;  /* 0x00000001ff027807 */ /* 0x000fe40000800000 */
[----:B------:R-:W-:Y:S02]  /*5900*/  SEL R0, R0, RZ, P1 ;  /* 0x000000ff00007207 */ /* 0x000fe40000800000 */
[----:B------:R-:W-:Y:S01]  /*5910*/  LOP3.LUT R2, R7, R2, RZ, 0x3c, !PT ;  /* 0x0000000207027212 */ /* 0x000fe200078e3cff */
[----:B-1----:R-:W-:Y:S06]  /*5920*/  @!P0 BRA `(.L_x_123) ;  /* 0x00000004002c8947 */ /* 0x002fec0003800000 */
.L_x_139:
[----:B------:R-:W-:Y:S01]  /*5930*/  IMAD R3, R0, 0x8, R3 ;  /* 0x0000000800037824 */ /* 0x000fe200078e0203 */
[----:B------:R-:W-:-:S07]  /*5940*/  SHF.L.U32 R0, R2, 0x1f, RZ ;  /* 0x0000001f02007819 */ /* 0x000fce00000006ff */
.L_x_124:
[----:B--2---:R2:W3:Y:S02]  /*5950*/  SYNCS.PHASECHK.TRANS64.TRYWAIT P0, [R3+URZ], R0 ;  /* 0x00000000030075a7 */ /* 0x0044e4000800017f */
[----:B---3--:R-:W-:Y:S05]  /*5960*/  @!P0 NANOSLEEP.SYNCS 0x989680 ;  /* 0x009896800000895d */ /* 0x008fea0003900000 */
[----:B------:R-:W3:Y:S02]  /*5970*/  @!P0 SYNCS.PHASECHK.TRANS64 P0, [R3+URZ], R0 ;  /* 0x00000000030085a7 */ /* 0x000ee4000800007f */
[----:B---3--:R-:W-:Y:S05]  /*5980*/  @!P0 BRA `(.L_x_124) ;  /* 0xfffffffc00f08947 */ /* 0x008fea000383ffff */
.L_x_114:
[----:B------:R-:W-:Y:S05]  /*5990*/  BSYNC B0 ;  /* 0x0000000000007941 */ /* 0x000fea0003800000 */
.L_x_113:
[----:B------:R-:W-:Y:S05]  /*59a0*/  EXIT ;  /* 0x000000000000794d */ /* 0x000fea0003800000 */
.L_x_18:
[----:B---3--:R3:W4:Y:S02]  /*59b0*/  SYNCS.PHASECHK.TRANS64.TRYWAIT P1, [R3+URZ], R0 ;  /* 0x00000000030075a7 */ /* 0x008724000802017f */
[----:B----4-:R-:W-:Y:S05]  /*59c0*/  @!P1 NANOSLEEP.SYNCS 0x989680 ;  /* 0x009896800000995d */ /* 0x010fea0003900000 */
[----:B------:R-:W4:Y:S02]  /*59d0*/  @!P1 SYNCS.PHASECHK.TRANS64 P1, [R3+URZ], R0 ;  /* 0x00000000030095a7 */ /* 0x000f24000802007f */
[----:B----4-:R-:W-:Y:S05]  /*59e0*/  @!P1 BRA `(.L_x_18) ;  /* 0xfffffffc00f09947 */ /* 0x010fea000383ffff */
[----:B------:R-:W-:Y:S05]  /*59f0*/  BRA `(.L_x_17) ;  /* 0xffffffb800387947 */ /* 0x000fea000383ffff */
.L_x_23:
[----:B-1----:R-:W-:-:S04]  /*5a00*/  IMAD.U32 R4, RZ, RZ, UR8 ;  /* 0x00000008ff047e24 */ /* 0x002fc8000f8e00ff */
[----:B------:R1:W2:Y:S03]  /*5a10*/  SYNCS.PHASECHK.TRANS64.TRYWAIT P1, [R4+URZ], R3 ;  /* 0x00000003040075a7 */ /* 0x0002a6000802017f */
[----:B--2---:R-:W-:Y:S05]  /*5a20*/  @!P1 NANOSLEEP.SYNCS 0x989680 ;  /* 0x009896800000995d */ /* 0x004fea0003900000 */
[----:B------:R-:W2:Y:S02]  /*5a30*/  @!P1 SYNCS.PHASECHK.TRANS64 P1, [R4+URZ], R3 ;  /* 0x00000003040095a7 */ /* 0x000ea4000802007f */
[----:B--2---:R-:W-:Y:S05]  /*5a40*/  @!P1 BRA `(.L_x_23) ;  /* 0xfffffffc00ec9947 */ /* 0x004fea000383ffff */
[----:B------:R-:W-:Y:S05]  /*5a50*/  BRA `(.L_x_22) ;  /* 0xffffffbc00187947 */ /* 0x000fea000383ffff */
.L_x_100:
[----:B------:R-:W-:Y:S01]  /*5a60*/  BSSY B1, `(.L_x_125) ;  /* 0x0000006000017945 */ /* 0x000fe20003800000 */
[----:B------:R-:W-:-:S07]  /*5a70*/  IMAD.MOV.U32 R15, RZ, RZ, -0x1 ;  /* 0xffffffffff0f7424 */ /* 0x000fce00078e00ff */
[----:B------:R-:W-:Y:S05]  /*5a80*/  WARPSYNC.COLLECTIVE R15, `(.L_x_126) ;  /* 0x000000000f0c7348 */ /* 0x000fea0003c00000 */
[----:B------:R-:W-:Y:S02]  /*5a90*/  ELECT P6, UR62, PT ;  /* 0x00000000003e782f */ /* 0x000fe400038c0000 */
[----:B------:R-:W-:Y:S01]  /*5aa0*/  MOV R14, UR62 ;  /* 0x0000003e000e7c02 */ /* 0x000fe20008000f00 */
[----:B------:R-:W-:Y:S10]  /*5ab0*/  ENDCOLLECTIVE ;  /* 0x000000000000791b */ /* 0x000ff40003800000 */
.L_x_126:
[----:B------:R-:W-:Y:S05]  /*5ac0*/  BSYNC B1 ;  /* 0x0000000000017941 */ /* 0x000fea0003800000 */
.L_x_125:
[----:B------:R-:W-:Y:S05]  /*5ad0*/  BRA `(.L_x_127) ;  /* 0xffffffec00947947 */ /* 0x000fea000383ffff */
.L_x_103:
[----:B0-----:R0:W1:Y:S02]  /*5ae0*/  SYNCS.PHASECHK.TRANS64.TRYWAIT P1, [R14+URZ+0x48], R7 ;  /* 0x000048070e0075a7 */ /* 0x001064000802017f */
[----:B-1----:R-:W-:Y:S05]  /*5af0*/  @!P1 NANOSLEEP.SYNCS 0x989680 ;  /* 0x009896800000995d */ /* 0x002fea0003900000 */
[----:B------:R-:W1:Y:S02]  /*5b00*/  @!P1 SYNCS.PHASECHK.TRANS64 P1, [R14+URZ+0x48], R7 ;  /* 0x000048070e0095a7 */ /* 0x000e64000802007f */
[----:B-1----:R-:W-:Y:S05]  /*5b10*/  @!P1 BRA `(.L_x_103) ;  /* 0xfffffffc00f09947 */ /* 0x002fea000383ffff */
[----:B------:R-:W-:Y:S05]  /*5b20*/  BRA `(.L_x_128) ;  /* 0xffffffec00c87947 */ /* 0x000fea000383ffff */
.L_x_112:
[----:B------:R-:W-:Y:S01]  /*5b30*/  BSSY B0, `(.L_x_129) ;  /* 0x0000006000007945 */ /* 0x000fe20003800000 */
[----:B------:R-:W-:-:S07]  /*5b40*/  IMAD.MOV.U32 R15, RZ, RZ, -0x1 ;  /* 0xffffffffff0f7424 */ /* 0x000fce00078e00ff */
[----:B------:R-:W-:Y:S05]  /*5b50*/  WARPSYNC.COLLECTIVE R15, `(.L_x_130) ;  /* 0x000000000f0c7348 */ /* 0x000fea0003c00000 */
[----:B------:R-:W-:Y:S02]  /*5b60*/  ELECT P6, UR62, PT ;  /* 0x00000000003e782f */ /* 0x000fe400038c0000 */
[----:B------:R-:W-:Y:S01]  /*5b70*/  MOV R14, UR62 ;  /* 0x0000003e000e7c02 */ /* 0x000fe20008000f00 */
[----:B------:R-:W-:Y:S10]  /*5b80*/  ENDCOLLECTIVE ;  /* 0x000000000000791b */ /* 0x000ff40003800000 */
.L_x_130:
[----:B------:R-:W-:Y:S05]  /*5b90*/  BSYNC B0 ;  /* 0x0000000000007941 */ /* 0x000fea0003800000 */
.L_x_129:
[----:B------:R-:W-:Y:S05]  /*5ba0*/  BRA `(.L_x_131) ;  /* 0xfffffff800187947 */ /* 0x000fea000383ffff */
.L_x_116:
[----:B0-----:R0:W1:Y:S02]  /*5bb0*/  SYNCS.PHASECHK.TRANS64.TRYWAIT P0, [R7+URZ], R2 ;  /* 0x00000002070075a7 */ /* 0x001064000800017f */
[----:B-1----:R-:W-:Y:S05]  /*5bc0*/  @!P0 NANOSLEEP.SYNCS 0x989680 ;  /* 0x009896800000895d */ /* 0x002fea0003900000 */
[----:B------:R-:W1:Y:S02]  /*5bd0*/  @!P0 SYNCS.PHASECHK.TRANS64 P0, [R7+URZ], R2 ;  /* 0x00000002070085a7 */ /* 0x000e64000800007f */
[----:B-1----:R-:W-:Y:S05]  /*5be0*/  @!P0 BRA `(.L_x_116) ;  /* 0xfffffffc00f08947 */ /* 0x002fea000383ffff */
[----:B------:R-:W-:Y:S05]  /*5bf0*/  BRA `(.L_x_132) ;  /* 0xfffffff800587947 */ /* 0x000fea000383ffff */
.L_x_117:
[----:B0-----:R0:W1:Y:S02]  /*5c00*/  SYNCS.PHASECHK.TRANS64.TRYWAIT P0, [R9+URZ], R4 ;  /* 0x00000004090075a7 */ /* 0x001064000800017f */
[----:B-1----:R-:W-:Y:S05]  /*5c10*/  @!P0 NANOSLEEP.SYNCS 0x989680 ;  /* 0x009896800000895d */ /* 0x002fea0003900000 */
[----:B------:R-:W1:Y:S02]  /*5c20*/  @!P0 SYNCS.PHASECHK.TRANS64 P0, [R9+URZ], R4 ;  /* 0x00000004090085a7 */ /* 0x000e64000800007f */
[----:B-1----:R-:W-:Y:S05]  /*5c30*/  @!P0 BRA `(.L_x_117) ;  /* 0xfffffffc00f08947 */ /* 0x002fea000383ffff */
[----:B------:R-:W-:Y:S05]  /*5c40*/  BRA `(.L_x_133) ;  /* 0xfffffff800687947 */ /* 0x000fea000383ffff */
.L_x_118:
[----:B0-----:R0:W1:Y:S02]  /*5c50*/  SYNCS.PHASECHK.TRANS64.TRYWAIT P0, [R6+URZ], R5 ;  /* 0x00000005060075a7 */ /* 0x001064000800017f */
[----:B-1----:R-:W-:Y:S05]  /*5c60*/  @!P0 NANOSLEEP.SYNCS 0x989680 ;  /* 0x009896800000895d */ /* 0x002fea0003900000 */
[----:B------:R-:W1:Y:S02]  /*5c70*/  @!P0 SYNCS.PHASECHK.TRANS64 P0, [R6+URZ], R5 ;  /* 0x00000005060085a7 */ /* 0x000e64000800007f */
[----:B-1----:R-:W-:Y:S05]  /*5c80*/  @!P0 BRA `(.L_x_118) ;  /* 0xfffffffc00f08947 */ /* 0x002fea000383ffff */
[----:B------:R-:W-:Y:S05]  /*5c90*/  BRA `(.L_x_134) ;  /* 0xfffffff800787947 */ /* 0x000fea000383ffff */
.L_x_119:
[----:B0-----:R0:W1:Y:S02]  /*5ca0*/  SYNCS.PHASECHK.TRANS64.TRYWAIT P0, [R9+URZ], R4 ;  /* 0x00000004090075a7 */ /* 0x001064000800017f */
[----:B-1----:R-:W-:Y:S05]  /*5cb0*/  @!P0 NANOSLEEP.SYNCS 0x989680 ;  /* 0x009896800000895d */ /* 0x002fea0003900000 */
[----:B------:R-:W1:Y:S02]  /*5cc0*/  @!P0 SYNCS.PHASECHK.TRANS64 P0, [R9+URZ], R4 ;  /* 0x00000004090085a7 */ /* 0x000e64000800007f */
[----:B-1----:R-:W-:Y:S05]  /*5cd0*/  @!P0 BRA `(.L_x_119) ;  /* 0xfffffffc00f08947 */ /* 0x002fea000383ffff */
[----:B------:R-:W-:Y:S05]  /*5ce0*/  BRA `(.L_x_135) ;  /* 0xfffffff800887947 */ /* 0x000fea000383ffff */
.L_x_120:
[----:B0-----:R0:W1:Y:S02]  /*5cf0*/  SYNCS.PHASECHK.TRANS64.TRYWAIT P0, [R6+URZ], R5 ;  /* 0x00000005060075a7 */ /* 0x001064000800017f */
[----:B-1----:R-:W-:Y:S05]  /*5d00*/  @!P0 NANOSLEEP.SYNCS 0x989680 ;  /* 0x009896800000895d */ /* 0x002fea0003900000 */
[----:B------:R-:W1:Y:S02]  /*5d10*/  @!P0 SYNCS.PHASECHK.TRANS64 P0, [R6+URZ], R5 ;  /* 0x00000005060085a7 */ /* 0x000e64000800007f */
[----:B-1----:R-:W-:Y:S05]  /*5d20*/  @!P0 BRA `(.L_x_120) ;  /* 0xfffffffc00f08947 */ /* 0x002fea000383ffff */
[----:B------:R-:W-:Y:S05]  /*5d30*/  BRA `(.L_x_136) ;  /* 0xfffffff800987947 */ /* 0x000fea000383ffff */
.L_x_121:
[----:B0-----:R0:W1:Y:S02]  /*5d40*/  SYNCS.PHASECHK.TRANS64.TRYWAIT P0, [R9+URZ], R4 ;  /* 0x00000004090075a7 */ /* 0x001064000800017f */
[----:B-1----:R-:W-:Y:S05]  /*5d50*/  @!P0 NANOSLEEP.SYNCS 0x989680 ;  /* 0x009896800000895d */ /* 0x002fea0003900000 */
[----:B------:R-:W1:Y:S02]  /*5d60*/  @!P0 SYNCS.PHASECHK.TRANS64 P0, [R9+URZ], R4 ;  /* 0x00000004090085a7 */ /* 0x000e64000800007f */
[----:B-1----:R-:W-:Y:S05]  /*5d70*/  @!P0 BRA `(.L_x_121) ;  /* 0xfffffffc00f08947 */ /* 0x002fea000383ffff */
[----:B------:R-:W-:Y:S05]  /*5d80*/  BRA `(.L_x_137) ;  /* 0xfffffff800a87947 */ /* 0x000fea000383ffff */
.L_x_122:
[----:B0-----:R0:W1:Y:S02]  /*5d90*/  SYNCS.PHASECHK.TRANS64.TRYWAIT P0, [R6+URZ], R5 ;  /* 0x00000005060075a7 */ /* 0x001064000800017f */
[----:B-1----:R-:W-:Y:S05]  /*5da0*/  @!P0 NANOSLEEP.SYNCS 0x989680 ;  /* 0x009896800000895d */ /* 0x002fea0003900000 */
[----:B------:R-:W1:Y:S02]  /*5db0*/  @!P0 SYNCS.PHASECHK.TRANS64 P0, [R6+URZ], R5 ;  /* 0x00000005060085a7 */ /* 0x000e64000800007f */
[----:B-1----:R-:W-:Y:S05]  /*5dc0*/  @!P0 BRA `(.L_x_122) ;  /* 0xfffffffc00f08947 */ /* 0x002fea000383ffff */
[----:B------:R-:W-:Y:S05]  /*5dd0*/  BRA `(.L_x_138) ;  /* 0xfffffff800b87947 */ /* 0x000fea000383ffff */
.L_x_123:
[----:B-1----:R1:W2:Y:S02]  /*5de0*/  SYNCS.PHASECHK.TRANS64.TRYWAIT P0, [R9+URZ], R4 ;  /* 0x00000004090075a7 */ /* 0x0022a4000800017f */
[----:B--2---:R-:W-:Y:S05]  /*5df0*/  @!P0 NANOSLEEP.SYNCS 0x989680 ;  /* 0x009896800000895d */ /* 0x004fea0003900000 */
[----:B------:R-:W2:Y:S02]  /*5e00*/  @!P0 SYNCS.PHASECHK.TRANS64 P0, [R9+URZ], R4 ;  /* 0x00000004090085a7 */ /* 0x000ea4000800007f */
[----:B--2---:R-:W-:Y:S05]  /*5e10*/  @!P0 BRA `(.L_x_123) ;  /* 0xfffffffc00f08947 */ /* 0x004fea000383ffff */
[----:B------:R-:W-:Y:S05]  /*5e20*/  BRA `(.L_x_139) ;  /* 0xfffffff800c07947 */ /* 0x000fea000383ffff */
.L_x_140:
[----:B------:R-:W-:-:S00]  /*5e30*/  BRA `(.L_x_140) ;  /* 0xfffffffc00fc7947 */ /* 0x000fc0000383ffff */
[----:B------:R-:W-:-:S00]  /*5e40*/  NOP ;  /* 0x0000000000007918 */ /* 0x000fc00000000000 */
        /* <DEDUP_REMOVED lines=11> */
.L_x_141:


//--------------------- .nv.global.init           --------------------------
	.section	.nv.global.init,"aw",@progbits
.nv.global.init:
	.type		$str$22,@object
	.size		$str$22,($str$23 - $str$22)
$str$22:
        /*0000*/ 	.byte	0x6b, 0x5f, 0x74, 0x69, 0x6c, 0x65, 0x5f, 0x63, 0x6f, 0x75, 0x6e, 0x74, 0x20, 0x3e, 0x3d, 0x20
        /*0010*/ 	.byte	0x31, 0x00
	.type		$str$23,@object
	.size		$str$23,(__unnamed_1 - $str$23)
$str$23:
        /*0012*/ 	.byte	0x2f, 0x74, 0x6d, 0x70, 0x2f, 0x63, 0x75, 0x74, 0x6c, 0x61, 0x73, 0x73, 0x5f, 0x73, 0x77, 0x65
        /*0022*/ 	.byte	0x65, 0x70, 0x5f, 0x73, 0x72, 0x63, 0x2f, 0x69, 0x6e, 0x63, 0x6c, 0x75, 0x64, 0x65, 0x2f, 0x63
        /*0032*/ 	.byte	0x75, 0x74, 0x6c, 0x61, 0x73, 0x73, 0x2f, 0x67, 0x65, 0x6d, 0x6d, 0x2f, 0x63, 0x6f, 0x6c, 0x6c
        /*0042*/ 	.byte	0x65, 0x63, 0x74, 0x69, 0x76, 0x65, 0x2f, 0x73, 0x6d, 0x39, 0x30, 0x5f, 0x6d, 0x6d, 0x61, 0x5f
        /*0052*/ 	.byte	0x74, 0x6d, 0x61, 0x5f, 0x67, 0x6d, 0x6d, 0x61, 0x5f, 0x73, 0x73, 0x5f, 0x77, 0x61, 0x72, 0x70
        /*0062*/ 	.byte	0x73, 0x70, 0x65, 0x63, 0x69, 0x61, 0x6c, 0x69, 0x7a, 0x65, 0x64, 0x2e, 0x68, 0x70, 0x70, 0x00
	.type		__unnamed_1,@object
	.size		__unnamed_1,(.L_0 - __unnamed_1)
__unnamed_1:
        /*0072*/ 	.byte	0x76, 0x6f, 0x69, 0x64, 0x20, 0x63, 0x75, 0x74, 0x6c, 0x61, 0x73, 0x73, 0x3a, 0x3a, 0x67, 0x65
        /* <DEDUP_REMOVED lines=175> */
.L_0:


//--------------------- .nv.shared._ZN7cutlass13device_kernelINS_4gemm6kernel13GemmUniversalIN4cute5tupleIJiiiiEEENS1_10collective13CollectiveMmaINS1_34MainloopSm90TmaGmmaWarpSpecializedILi9ENS5_IJNS4_1CILi1EEESB_SB_EEENS1_35KernelTmaWarpSpecializedCooperativeEEENS5_IJNSA_ILi128EEENSA_ILi64EEENSA_ILi32EEEEEEfNS5_IJlSB_lEEEfSJ_NS4_8TiledMMAINS4_8MMA_AtomIJNS4_4SM904GMMA29MMA_64x64x8_F32TF32TF32_SS_TNILNSN_7ScaleInE1ELSP_1EEEEEENS4_6LayoutINS5_IJNSA_ILi2EEESB_SB_EEENS5_IJSB_NSA_ILi0EEESV_EEEEENS5_IJNS4_10UnderscoreESY_SY_EEEEENS4_13SM90_TMA_LOADENS4_14ComposedLayoutINS4_7SwizzleILi3ELi4ELi3EEENS4_18smem_ptr_flag_bitsILi32EEENSS_INS5_IJNSA_ILi8EEESH_EEENS5_IJSH_SB_EEEEEEEvNS4_8identityES11_S1B_vS1C_EENS_8epilogue10collective6detail29Sm90TmaWarpSpecializedAdapterINS1F_15DefaultEpilogueIfSJ_SJ_NS1E_6thread17LinearCombinationIfLi1EffLNS1J_9ScaleType4KindE0ELNS_15FloatRoundStyleE2EfEENS1_15EpilogueDefaultEEEEEvvEEEEvNT_6ParamsE --------------------------
	.section	.nv.shared._ZN7cutlass13device_kernelINS_4gemm6kernel13GemmUniversalIN4cute5tupleIJiiiiEEENS1_10collective13CollectiveMmaINS1_34MainloopSm90TmaGmmaWarpSpecializedILi9ENS5_IJNS4_1CILi1EEESB_SB_EEENS1_35KernelTmaWarpSpecializedCooperativeEEENS5_IJNSA_ILi128EEENSA_ILi64EEENSA_ILi32EEEEEEfNS5_IJlSB_lEEEfSJ_NS4_8TiledMMAINS4_8MMA_AtomIJNS4_4SM904GMMA29MMA_64x64x8_F32TF32TF32_SS_TNILNSN_7ScaleInE1ELSP_1EEEEEENS4_6LayoutINS5_IJNSA_ILi2EEESB_SB_EEENS5_IJSB_NSA_ILi0EEESV_EEEEENS5_IJNS4_10UnderscoreESY_SY_EEEEENS4_13SM90_TMA_LOADENS4_14ComposedLayoutINS4_7SwizzleILi3ELi4ELi3EEENS4_18smem_ptr_flag_bitsILi32EEENSS_INS5_IJNSA_ILi8EEESH_EEENS5_IJSH_SB_EEEEEEEvNS4_8identityES11_S1B_vS1C_EENS_8epilogue10collective6detail29Sm90TmaWarpSpecializedAdapterINS1F_15DefaultEpilogueIfSJ_SJ_NS1E_6thread17LinearCombinationIfLi1EffLNS1J_9ScaleType4KindE0ELNS_15FloatRoundStyleE2EfEENS1_15EpilogueDefaultEEEEEvvEEEEvNT_6ParamsE,"aw",@nobits
	.sectionflags	@""
	.align	16
	.zero		1024


//--------------------- .nv.shared.reserved.0     --------------------------
	.section	.nv.shared.reserved.0,"aw",@nobits
	.weak		__nv_reservedSMEM_offset_0_alias
	.size		__nv_reservedSMEM_offset_0_alias, 0, 0
	.other		__nv_reservedSMEM_offset_0_alias,@"STO_CUDA_RESERVED_SHARED STV_DEFAULT"
__nv_reservedSMEM_offset_0_alias:
	.zero		0


//--------------------- .nv.global                --------------------------
	.section	.nv.global,"aw",@nobits
.nv.global:
	.type		_ZN40_INTERNAL_e056ecaa_4_k_cu_5cbb89b2_300944cute1_E,@object
	.size		_ZN40_INTERNAL_e056ecaa_4_k_cu_5cbb89b2_300944cute1_E,(_ZN40_INTERNAL_e056ecaa_4_k_cu_5cbb89b2_300944cuda3std3__45__cpo6cbeginE - _ZN40_INTERNAL_e056ecaa_4_k_cu_5cbb89b2_300944cute1_E)
_ZN40_INTERNAL_e056ecaa_4_k_cu_5cbb89b2_300944cute1_E:
	.zero		1
	.type		_ZN40_INTERNAL_e056ecaa_4_k_cu_5cbb89b2_300944cuda3std3__45__cpo6cbeginE,@object
	.size		_ZN40_INTERNAL_e056ecaa_4_k_cu_5cbb89b2_300944cuda3std3__45__cpo6cbeginE,(_ZN40_INTERNAL_e056ecaa_4_k_cu_5cbb89b2_300944cuda3std3__48in_placeE - _ZN40_INTERNAL_e056ecaa_4_k_cu_5cbb89b2_300944cuda3std3__45__cpo6cbeginE)
_ZN40_INTERNAL_e056ecaa_4_k_cu_5cbb89b2_300944cuda3std3__45__cpo6cbeginE:
	.zero		1
	.type		_ZN40_INTERNAL_e056ecaa_4_k_cu_5cbb89b2_300944cuda3std3__48in_placeE,@object
	.size		_ZN40_INTERNAL_e056ecaa_4_k_cu_5cbb89b2_300944cuda3std3__48in_placeE,(_ZN40_INTERNAL_e056ecaa_4_k_cu_5cbb89b2_300944cuda3std6ranges3__45__cpo9iter_moveE - _ZN40_INTERNAL_e056ecaa_4_k_cu_5cbb89b2_300944cuda3std3__48in_placeE)
_ZN40_INTERNAL_e056ecaa_4_k_cu_5cbb89b2_300944cuda3std3__48in_placeE:
	.zero		1
	.type		_ZN40_INTERNAL_e056ecaa_4_k_cu_5cbb89b2_300944cuda3std6ranges3__45__cpo9iter_moveE,@object
	.size		_ZN40_INTERNAL_e056ecaa_4_k_cu_5cbb89b2_300944cuda3std6ranges3__45__cpo9iter_moveE,(_ZN40_INTERNAL_e056ecaa_4_k_cu_5cbb89b2_300944cuda3std3__45__cpo5beginE - _ZN40_INTERNAL_e056ecaa_4_k_cu_5cbb89b2_300944cuda3std6ranges3__45__cpo9iter_moveE)
_ZN40_INTERNAL_e056ecaa_4_k_cu_5cbb89b2_300944cuda3std6ranges3__45__cpo9iter_moveE:
	.zero		1
	.type		_ZN40_INTERNAL_e056ecaa_4_k_cu_5cbb89b2_300944cuda3std3__45__cpo5beginE,@object
	.size		_ZN40_INTERNAL_e056ecaa_4_k_cu_5cbb89b2_300944cuda3std3__45__cpo5beginE,(_ZN40_INTERNAL_e056ecaa_4_k_cu_5cbb89b2_300944cuda3std3__442_GLOBAL__N__e056ecaa_4_k_cu_5cbb89b2_300946ignoreE - _ZN40_INTERNAL_e056ecaa_4_k_cu_5cbb89b2_300944cuda3std3__45__cpo5beginE)
_ZN40_INTERNAL_e056ecaa_4_k_cu_5cbb89b2_300944cuda3std3__45__cpo5beginE:
	.zero		1
	.type		_ZN40_INTERNAL_e056ecaa_4_k_cu_5cbb89b2_300944cuda3std3__442_GLOBAL__N__e056ecaa_4_k_cu_5cbb89b2_300946ignoreE,@object
	.size		_ZN40_INTERNAL_e056ecaa_4_k_cu_5cbb89b2_300944cuda3std3__442_GLOBAL__N__e056ecaa_4_k_cu_5cbb89b2_300946ignoreE,(_ZN40_INTERNAL_e056ecaa_4_k_cu_5cbb89b2_300944cute7productE - _ZN40_INTERNAL_e056ecaa_4_k_cu_5cbb89b2_300944cuda3std3__442_GLOBAL__N__e056ecaa_4_k_cu_5cbb89b2_300946ignoreE)
_ZN40_INTERNAL_e056ecaa_4_k_cu_5cbb89b2_300944cuda3std3__442_GLOBAL__N__e056ecaa_4_k_cu_5cbb89b2_300946ignoreE:
	.zero		1
	.type		_ZN40_INTERNAL_e056ecaa_4_k_cu_5cbb89b2_300944cute7productE,@object
	.size		_ZN40_INTERNAL_e056ecaa_4_k_cu_5cbb89b2_300944cute7productE,(_ZN40_INTERNAL_e056ecaa_4_k_cu_5cbb89b2_300944cuda3std3__45__cpo3endE - _ZN40_INTERNAL_e056ecaa_4_k_cu_5cbb89b2_300944cute7productE)
_ZN40_INTERNAL_e056ecaa_4_k_cu_5cbb89b2_300944cute7productE:
	.zero		1
	.type		_ZN40_INTERNAL_e056ecaa_4_k_cu_5cbb89b2_300944cuda3std3__45__cpo3endE,@object
	.size		_ZN40_INTERNAL_e056ecaa_4_k_cu_5cbb89b2_300944cuda3std3__45__cpo3endE,(_ZN40_INTERNAL_e056ecaa_4_k_cu_5cbb89b2_300944cuda3std3__419piecewise_constructE - _ZN40_INTERNAL_e056ecaa_4_k_cu_5cbb89b2_300944cuda3std3__45__cpo3endE)
_ZN40_INTERNAL_e056ecaa_4_k_cu_5cbb89b2_300944cuda3std3__45__cpo3endE:
	.zero		1
	.type		_ZN40_INTERNAL_e056ecaa_4_k_cu_5cbb89b2_300944cuda3std3__419piecewise_constructE,@object
	.size		_ZN40_INTERNAL_e056ecaa_4_k_cu_5cbb89b2_300944cuda3std3__419piecewise_constructE,(_ZN40_INTERNAL_e056ecaa_4_k_cu_5cbb89b2_300944cuda3std3__45__cpo4cendE - _ZN40_INTERNAL_e056ecaa_4_k_cu_5cbb89b2_300944cuda3std3__419piecewise_constructE)
_ZN40_INTERNAL_e056ecaa_4_k_cu_5cbb89b2_300944cuda3std3__419piecewise_constructE:
	.zero		1
	.type		_ZN40_INTERNAL_e056ecaa_4_k_cu_5cbb89b2_300944cuda3std3__45__cpo4cendE,@object
	.size		_ZN40_INTERNAL_e056ecaa_4_k_cu_5cbb89b2_300944cuda3std3__45__cpo4cendE,(_ZN40_INTERNAL_e056ecaa_4_k_cu_5cbb89b2_300944cuda3std6ranges3__45__cpo4swapE - _ZN40_INTERNAL_e056ecaa_4_k_cu_5cbb89b2_300944cuda3std3__45__cpo4cendE)
_ZN40_INTERNAL_e056ecaa_4_k_cu_5cbb89b2_300944cuda3std3__45__cpo4cendE:
	.zero		1
	.type		_ZN40_INTERNAL_e056ecaa_4_k_cu_5cbb89b2_300944cuda3std6ranges3__45__cpo4swapE,@object
	.size		_ZN40_INTERNAL_e056ecaa_4_k_cu_5cbb89b2_300944cuda3std6ranges3__45__cpo4swapE,(.L_8 - _ZN40_INTERNAL_e056ecaa_4_k_cu_5cbb89b2_300944cuda3std6ranges3__45__cpo4swapE)
_ZN40_INTERNAL_e056ecaa_4_k_cu_5cbb89b2_300944cuda3std6ranges3__45__cpo4swapE:
	.zero		1
.L_8:


//--------------------- .nv.constant0._ZN7cutlass13device_kernelINS_4gemm6kernel13GemmUniversalIN4cute5tupleIJiiiiEEENS1_10collective13CollectiveMmaINS1_34MainloopSm90TmaGmmaWarpSpecializedILi9ENS5_IJNS4_1CILi1EEESB_SB_EEENS1_35KernelTmaWarpSpecializedCooperativeEEENS5_IJNSA_ILi128EEENSA_ILi64EEENSA_ILi32EEEEEEfNS5_IJlSB_lEEEfSJ_NS4_8TiledMMAINS4_8MMA_AtomIJNS4_4SM904GMMA29MMA_64x64x8_F32TF32TF32_SS_TNILNSN_7ScaleInE1ELSP_1EEEEEENS4_6LayoutINS5_IJNSA_ILi2EEESB_SB_EEENS5_IJSB_NSA_ILi0EEESV_EEEEENS5_IJNS4_10UnderscoreESY_SY_EEEEENS4_13SM90_TMA_LOADENS4_14ComposedLayoutINS4_7SwizzleILi3ELi4ELi3EEENS4_18smem_ptr_flag_bitsILi32EEENSS_INS5_IJNSA_ILi8EEESH_EEENS5_IJSH_SB_EEEEEEEvNS4_8identityES11_S1B_vS1C_EENS_8epilogue10collective6detail29Sm90TmaWarpSpecializedAdapterINS1F_15DefaultEpilogueIfSJ_SJ_NS1E_6thread17LinearCombinationIfLi1EffLNS1J_9ScaleType4KindE0ELNS_15FloatRoundStyleE2EfEENS1_15EpilogueDefaultEEEEEvvEEEEvNT_6ParamsE --------------------------
	.section	.nv.constant0._ZN7cutlass13device_kernelINS_4gemm6kernel13GemmUniversalIN4cute5tupleIJiiiiEEENS1_10collective13CollectiveMmaINS1_34MainloopSm90TmaGmmaWarpSpecializedILi9ENS5_IJNS4_1CILi1EEESB_SB_EEENS1_35KernelTmaWarpSpecializedCooperativeEEENS5_IJNSA_ILi128EEENSA_ILi64EEENSA_ILi32EEEEEEfNS5_IJlSB_lEEEfSJ_NS4_8TiledMMAINS4_8MMA_AtomIJNS4_4SM904GMMA29MMA_64x64x8_F32TF32TF32_SS_TNILNSN_7ScaleInE1ELSP_1EEEEEENS4_6LayoutINS5_IJNSA_ILi2EEESB_SB_EEENS5_IJSB_NSA_ILi0EEESV_EEEEENS5_IJNS4_10UnderscoreESY_SY_EEEEENS4_13SM90_TMA_LOADENS4_14ComposedLayoutINS4_7SwizzleILi3ELi4ELi3EEENS4_18smem_ptr_flag_bitsILi32EEENSS_INS5_IJNSA_ILi8EEESH_EEENS5_IJSH_SB_EEEEEEEvNS4_8identityES11_S1B_vS1C_EENS_8epilogue10collective6detail29Sm90TmaWarpSpecializedAdapterINS1F_15DefaultEpilogueIfSJ_SJ_NS1E_6thread17LinearCombinationIfLi1EffLNS1J_9ScaleType4KindE0ELNS_15FloatRoundStyleE2EfEENS1_15EpilogueDefaultEEEEEvvEEEEvNT_6ParamsE,"a",@progbits
	.sectionflags	@""
	.align	4
.nv.constant0._ZN7cutlass13device_kernelINS_4gemm6kernel13GemmUniversalIN4cute5tupleIJiiiiEEENS1_10collective13CollectiveMmaINS1_34MainloopSm90TmaGmmaWarpSpecializedILi9ENS5_IJNS4_1CILi1EEESB_SB_EEENS1_35KernelTmaWarpSpecializedCooperativeEEENS5_IJNSA_ILi128EEENSA_ILi64EEENSA_ILi32EEEEEEfNS5_IJlSB_lEEEfSJ_NS4_8TiledMMAINS4_8MMA_AtomIJNS4_4SM904GMMA29MMA_64x64x8_F32TF32TF32_SS_TNILNSN_7ScaleInE1ELSP_1EEEEEENS4_6LayoutINS5_IJNSA_ILi2EEESB_SB_EEENS5_IJSB_NSA_ILi0EEESV_EEEEENS5_IJNS4_10UnderscoreESY_SY_EEEEENS4_13SM90_TMA_LOADENS4_14ComposedLayoutINS4_7SwizzleILi3ELi4ELi3EEENS4_18smem_ptr_flag_bitsILi32EEENSS_INS5_IJNSA_ILi8EEESH_EEENS5_IJSH_SB_EEEEEEEvNS4_8identityES11_S1B_vS1C_EENS_8epilogue10collective6detail29Sm90TmaWarpSpecializedAdapterINS1F_15DefaultEpilogueIfSJ_SJ_NS1E_6thread17LinearCombinationIfLi1EffLNS1J_9ScaleType4KindE0ELNS_15FloatRoundStyleE2EfEENS1_15EpilogueDefaultEEEEEvvEEEEvNT_6ParamsE:
	.zero		1664


//--------------------- SYMBOLS --------------------------

	.type		.nv.reservedSmem.offset0,@object
	.size		.nv.reservedSmem.offset0,0x4
	.type		__assertfail,@function
